	.headerflags	@"EF_CUDA_TEXMODE_UNIFIED EF_CUDA_64BIT_ADDRESS EF_CUDA_SM89 EF_CUDA_VIRTUAL_SM(EF_CUDA_SM89)"
	.elftype	@"ET_EXEC"


//--------------------- .nv.info                  --------------------------
	.section	.nv.info,"",@"SHT_CUDA_INFO"
	.align	4


	//----- nvinfo : EIATTR_REGCOUNT
	.align		4
        /*0000*/ 	.byte	0x04, 0x2f
        /*0002*/ 	.short	(.L_1 - .L_0)
	.align		4
.L_0:
        /*0004*/ 	.word	index@(triton__0d1d2d3d4de5de)
        /*0008*/ 	.word	0x00000048


	//----- nvinfo : EIATTR_MAX_STACK_SIZE
	.align		4
.L_1:
        /*000c*/ 	.byte	0x04, 0x23
        /*000e*/ 	.short	(.L_3 - .L_2)
	.align		4
.L_2:
        /*0010*/ 	.word	index@(triton__0d1d2d3d4de5de)
        /*0014*/ 	.word	0x00000000


	//----- nvinfo : EIATTR_MIN_STACK_SIZE
	.align		4
.L_3:
        /*0018*/ 	.byte	0x04, 0x12
        /*001a*/ 	.short	(.L_5 - .L_4)
	.align		4
.L_4:
        /*001c*/ 	.word	index@(triton__0d1d2d3d4de5de)
        /*0020*/ 	.word	0x00000000


	//----- nvinfo : EIATTR_FRAME_SIZE
	.align		4
.L_5:
        /*0024*/ 	.byte	0x04, 0x11
        /*0026*/ 	.short	(.L_7 - .L_6)
	.align		4
.L_6:
        /*0028*/ 	.word	index@(triton__0d1d2d3d4de5de)
        /*002c*/ 	.word	0x00000000
.L_7:


//--------------------- .nv.info.triton__0d1d2d3d4de5de --------------------------
	.section	.nv.info.triton__0d1d2d3d4de5de,"",@"SHT_CUDA_INFO"
	.align	4


	//----- nvinfo : EIATTR_CUDA_API_VERSION
	.align		4
        /*0000*/ 	.byte	0x04, 0x37
        /*0002*/ 	.short	(.L_9 - .L_8)
.L_8:
        /*0004*/ 	.word	0x0000007b


	//----- nvinfo : EIATTR_PARAM_CBANK
	.align		4
.L_9:
        /*0008*/ 	.byte	0x04, 0x0a
        /*000a*/ 	.short	(.L_11 - .L_10)
	.align		4
.L_10:
        /*000c*/ 	.word	index@(.nv.constant0.triton__0d1d2d3d4de5de)
        /*0010*/ 	.short	0x0160
        /*0012*/ 	.short	0x0028


	//----- nvinfo : EIATTR_CBANK_PARAM_SIZE
	.align		4
.L_11:
        /*0014*/ 	.byte	0x03, 0x19
        /*0016*/ 	.short	0x0028


	//----- nvinfo : EIATTR_KPARAM_INFO
	.align		4
        /*0018*/ 	.byte	0x04, 0x17
        /*001a*/ 	.short	(.L_13 - .L_12)
.L_12:
        /*001c*/ 	.word	0x00000000
        /*0020*/ 	.short	0x0005
        /*0022*/ 	.short	0x0024
        /*0024*/ 	.byte	0x00, 0xf0, 0x11, 0x00


	//----- nvinfo : EIATTR_KPARAM_INFO
	.align		4
.L_13:
        /*0028*/ 	.byte	0x04, 0x17
        /*002a*/ 	.short	(.L_15 - .L_14)
.L_14:
        /*002c*/ 	.word	0x00000000
        /*0030*/ 	.short	0x0004
        /*0032*/ 	.short	0x0020
        /*0034*/ 	.byte	0x00, 0xf0, 0x11, 0x00


	//----- nvinfo : EIATTR_KPARAM_INFO
	.align		4
.L_15:
        /*0038*/ 	.byte	0x04, 0x17
        /*003a*/ 	.short	(.L_17 - .L_16)
.L_16:
        /*003c*/ 	.word	0x00000000
        /*0040*/ 	.short	0x0003
        /*0042*/ 	.short	0x0018
        /*0044*/ 	.byte	0x00, 0xf0, 0x21, 0x00


	//----- nvinfo : EIATTR_KPARAM_INFO
	.align		4
.L_17:
        /*0048*/ 	.byte	0x04, 0x17
        /*004a*/ 	.short	(.L_19 - .L_18)
.L_18:
        /*004c*/ 	.word	0x00000000
        /*0050*/ 	.short	0x0002
        /*0052*/ 	.short	0x0010
        /*0054*/ 	.byte	0x00, 0xf0, 0x21, 0x00


	//----- nvinfo : EIATTR_KPARAM_INFO
	.align		4
.L_19:
        /*0058*/ 	.byte	0x04, 0x17
        /*005a*/ 	.short	(.L_21 - .L_20)
.L_20:
        /*005c*/ 	.word	0x00000000
        /*0060*/ 	.short	0x0001
        /*0062*/ 	.short	0x0008
        /*0064*/ 	.byte	0x00, 0xf0, 0x21, 0x00


	//----- nvinfo : EIATTR_KPARAM_INFO
	.align		4
.L_21:
        /*0068*/ 	.byte	0x04, 0x17
        /*006a*/ 	.short	(.L_23 - .L_22)
.L_22:
        /*006c*/ 	.word	0x00000000
        /*0070*/ 	.short	0x0000
        /*0072*/ 	.short	0x0000
        /*0074*/ 	.byte	0x00, 0xf0, 0x21, 0x00


	//----- nvinfo : EIATTR_MAXREG_COUNT
	.align		4
.L_23:
        /*0078*/ 	.byte	0x03, 0x1b
        /*007a*/ 	.short	0x00ff


	//----- nvinfo : EIATTR_EXIT_INSTR_OFFSETS
	.align		4
        /*007c*/ 	.byte	0x04, 0x1c
        /*007e*/ 	.short	(.L_25 - .L_24)


	//   ....[0]....
.L_24:
        /*0080*/ 	.word	0x00001fe0


	//   ....[1]....
        /*0084*/ 	.word	0x00002000


	//----- nvinfo : EIATTR_MAX_THREADS
	.align		4
.L_25:
        /*0088*/ 	.byte	0x04, 0x05
        /*008a*/ 	.short	(.L_27 - .L_26)
.L_26:
        /*008c*/ 	.word	0x00000080
        /*0090*/ 	.word	0x00000001
        /*0094*/ 	.word	0x00000001
.L_27:


//--------------------- .nv.rel.action            --------------------------
	.section	.nv.rel.action,"",@"SHT_CUDA_RELOCINFO"
	.align	8
	.sectionentsize	8
        /*0000*/ 	.byte	0x73, 0x00, 0x00, 0x00, 0x00, 0x00, 0x00, 0x00, 0x00, 0x00, 0x00, 0x11, 0x25, 0x00, 0x05, 0x36


//--------------------- .nv.constant0.triton__0d1d2d3d4de5de --------------------------
	.section	.nv.constant0.triton__0d1d2d3d4de5de,"a",@progbits
	.align	4
.nv.constant0.triton__0d1d2d3d4de5de:
	.zero		392


//--------------------- .text.triton__0d1d2d3d4de5de --------------------------
	.section	.text.triton__0d1d2d3d4de5de,"ax",@progbits
	.sectionflags	@"SHF_BARRIERS=1"
	.sectioninfo	@"SHI_REGISTERS=72"
	.align	128
        .global         triton__0d1d2d3d4de5de
        .type           triton__0d1d2d3d4de5de,@function
        .size           triton__0d1d2d3d4de5de,(.L_x_1 - triton__0d1d2d3d4de5de)
        .other          triton__0d1d2d3d4de5de,@"STO_CUDA_ENTRY STV_DEFAULT"
triton__0d1d2d3d4de5de:
.text.triton__0d1d2d3d4de5de:
[----:B------:R-:W-:-:S02]  /*0000*/  IMAD.MOV.U32 R1, RZ, RZ, c[0x0][0x28] ;  /* 0x00000a00ff017624 */ /* 0x000fc400078e00ff */
[----:B------:R-:W0:Y:S01]  /*0010*/  S2UR UR7, SR_CTAID.Y ;  /* 0x00000000000779c3 */ /* 0x000e220000002600 */
[----:B------:R-:W1:Y:S01]  /*0020*/  S2R R9, SR_TID.X ;  /* 0x0000000000097919 */ /* 0x000e620000002100 */
[----:B------:R-:W-:Y:S01]  /*0030*/  IMAD.MOV.U32 R20, RZ, RZ, 0x2 ;  /* 0x00000002ff147424 */ /* 0x000fe200078e00ff */
[----:B------:R-:W-:Y:S01]  /*0040*/  CS2R R14, SRZ ;  /* 0x00000000000e7805 */ /* 0x000fe2000001ff00 */
[----:B------:R-:W-:Y:S01]  /*0050*/  ULDC.64 UR10, c[0x0][0x118] ;  /* 0x00004600000a7ab9 */ /* 0x000fe20000000a00 */
[----:B------:R-:W2:Y:S03]  /*0060*/  S2R R22, SR_CTAID.X ;  /* 0x0000000000167919 */ /* 0x000ea60000002500 */
[----:B------:R-:W3:Y:S01]  /*0070*/  S2UR UR8, SR_CTAID.X ;  /* 0x00000000000879c3 */ /* 0x000ee20000002500 */
[----:B0-----:R-:W-:Y:S01]  /*0080*/  USHF.L.U32 UR9, UR7, 0x2, URZ ;  /* 0x0000000207097899 */ /* 0x001fe2000800063f */
[----:B-1----:R-:W-:-:S03]  /*0090*/  LOP3.LUT R13, R9, 0x7f, RZ, 0xc0, !PT ;  /* 0x0000007f090d7812 */ /* 0x002fc600078ec0ff */
[----:B------:R-:W-:Y:S01]  /*00a0*/  USHF.R.S32.HI UR4, URZ, 0x1f, UR9 ;  /* 0x0000001f3f047899 */ /* 0x000fe20008011409 */
[----:B--2---:R-:W-:-:S03]  /*00b0*/  PRMT R10, R13, 0x6540, R22 ;  /* 0x000065400d0a7816 */ /* 0x004fc60000000016 */
[----:B------:R-:W-:Y:S01]  /*00c0*/  ULEA.HI UR5, UR4, UR9, URZ, 0xb ;  /* 0x0000000904057291 */ /* 0x000fe2000f8f583f */
[----:B------:R-:W-:Y:S01]  /*00d0*/  ISETP.GE.AND P1, PT, R10, 0x100, PT ;  /* 0x000001000a00780c */ /* 0x000fe20003f26270 */
[----:B---3--:R-:W-:Y:S02]  /*00e0*/  USHF.L.U32 UR4, UR8, 0x8, URZ ;  /* 0x0000000808047899 */ /* 0x008fe4000800063f */
[----:B------:R-:W-:Y:S02]  /*00f0*/  ULOP3.LUT UR6, UR5, 0xfffff800, URZ, 0xc0, !UPT ;  /* 0xfffff80005067892 */ /* 0x000fe4000f8ec03f */
[----:B------:R-:W-:Y:S02]  /*0100*/  USHF.R.S32.HI UR5, URZ, 0xb, UR5 ;  /* 0x0000000b3f057899 */ /* 0x000fe40008011405 */
[----:B------:R-:W-:Y:S01]  /*0110*/  IMAD.U32 R0, RZ, RZ, UR4 ;  /* 0x00000004ff007e24 */ /* 0x000fe2000f8e00ff */
[----:B------:R-:W-:-:S03]  /*0120*/  UIADD3 UR6, UR9, -UR6, URZ ;  /* 0x8000000609067290 */ /* 0x000fc6000fffe03f */
[----:B------:R-:W-:Y:S01]  /*0130*/  MOV R2, UR5 ;  /* 0x0000000500027c02 */ /* 0x000fe20008000f00 */
[----:B------:R-:W-:Y:S01]  /*0140*/  IMAD.U32 R7, RZ, RZ, UR5 ;  /* 0x00000005ff077e24 */ /* 0x000fe2000f8e00ff */
[----:B------:R-:W-:Y:S02]  /*0150*/  LOP3.LUT R41, R0, 0x80, R13, 0xfe, !PT ;  /* 0x0000008000297812 */ /* 0x000fe400078efe0d */
[----:B------:R-:W-:Y:S02]  /*0160*/  LEA R3, R10, UR6, 0xb ;  /* 0x000000060a037c11 */ /* 0x000fe4000f8e58ff */
[C---:B------:R-:W-:Y:S02]  /*0170*/  LEA R0, R41.reuse, UR6, 0xb ;  /* 0x0000000629007c11 */ /* 0x040fe4000f8e58ff */
[----:B------:R-:W-:Y:S01]  /*0180*/  ISETP.GE.AND P0, PT, R41, 0x100, PT ;  /* 0x000001002900780c */ /* 0x000fe20003f06270 */
[----:B------:R-:W-:Y:S02]  /*0190*/  IMAD R5, R2, 0x100000, R3 ;  /* 0x0010000002057824 */ /* 0x000fe400078e0203 */
[----:B------:R-:W-:Y:S01]  /*01a0*/  IMAD R7, R7, 0x100000, R0 ;  /* 0x0010000007077824 */ /* 0x000fe200078e0200 */
[----:B------:R-:W-:Y:S01]  /*01b0*/  CS2R R16, SRZ ;  /* 0x0000000000107805 */ /* 0x000fe2000001ff00 */
[----:B------:R-:W-:-:S04]  /*01c0*/  IMAD.WIDE R4, R5, R20, c[0x0][0x160] ;  /* 0x0000580005047625 */ /* 0x000fc800078e0214 */
[----:B------:R-:W-:Y:S01]  /*01d0*/  IMAD.WIDE R6, R7, R20, c[0x0][0x160] ;  /* 0x0000580007067625 */ /* 0x000fe200078e0214 */
[----:B------:R0:W2:Y:S04]  /*01e0*/  @!P1 LDG.E.EL.64 R14, [R4.64] ;  /* 0x0000000a040e9981 */ /* 0x0000a8000c2e1b00 */
[----:B------:R1:W3:Y:S01]  /*01f0*/  @!P0 LDG.E.EL.64 R16, [R6.64] ;  /* 0x0000000a06108981 */ /* 0x0002e2000c2e1b00 */
[----:B------:R-:W-:Y:S01]  /*0200*/  USHF.R.S32.HI UR7, URZ, 0x1d, UR7 ;  /* 0x0000001d3f077899 */ /* 0x000fe20008011407 */
[----:B------:R-:W-:Y:S01]  /*0210*/  SHF.R.U32.HI R2, RZ, 0x6, R9 ;  /* 0x00000006ff027819 */ /* 0x000fe20000011609 */
[----:B------:R-:W-:Y:S01]  /*0220*/  IMAD.SHL.U32 R39, R13, 0x2, RZ ;  /* 0x000000020d277824 */ /* 0x000fe200078e00ff */
[----:B------:R-:W-:Y:S01]  /*0230*/  MOV R11, UR9 ;  /* 0x00000009000b7c02 */ /* 0x000fe20008000f00 */
[----:B------:R-:W-:Y:S01]  /*0240*/  USGXT UR7, UR7, 0x1 ;  /* 0x000000010707789a */ /* 0x000fe20008000200 */
[----:B------:R-:W-:Y:S01]  /*0250*/  SGXT.U32 R2, R2, 0x1 ;  /* 0x000000010202781a */ /* 0x000fe20000000000 */
[----:B------:R-:W-:-:S03]  /*0260*/  IMAD.MOV.U32 R23, RZ, RZ, 0x4 ;  /* 0x00000004ff177424 */ /* 0x000fc600078e00ff */
[----:B------:R-:W-:Y:S01]  /*0270*/  LOP3.LUT R56, R2, UR9, RZ, 0xfc, !PT ;  /* 0x0000000902387c12 */ /* 0x000fe2000f8efcff */
[----:B0-----:R-:W-:Y:S01]  /*0280*/  IMAD.U32 R5, RZ, RZ, UR7 ;  /* 0x00000007ff057e24 */ /* 0x001fe2000f8e00ff */
[----:B------:R-:W-:-:S04]  /*0290*/  LOP3.LUT R36, R11, 0x2, R2, 0xfe, !PT ;  /* 0x000000020b247812 */ /* 0x000fc800078efe02 */
[C---:B------:R-:W-:Y:S02]  /*02a0*/  LEA.HI R4, R5.reuse, R56, RZ, 0xb ;  /* 0x0000003805047211 */ /* 0x040fe400078f58ff */
[----:B------:R-:W-:Y:S02]  /*02b0*/  LEA.HI R8, R5, R36, RZ, 0xb ;  /* 0x0000002405087211 */ /* 0x000fe400078f58ff */
[----:B------:R-:W-:Y:S01]  /*02c0*/  LOP3.LUT R5, R4, 0xfff800, RZ, 0xc0, !PT ;  /* 0x00fff80004057812 */ /* 0x000fe200078ec0ff */
[----:B------:R-:W-:Y:S01]  /*02d0*/  IMAD.SHL.U32 R4, R9, 0x4, RZ ;  /* 0x0000000409047824 */ /* 0x000fe200078e00ff */
[----:B-1----:R-:W-:-:S03]  /*02e0*/  LOP3.LUT R7, R8, 0xfff800, RZ, 0xc0, !PT ;  /* 0x00fff80008077812 */ /* 0x002fc600078ec0ff */
[----:B------:R-:W-:Y:S01]  /*02f0*/  IMAD.IADD R56, R56, 0x1, -R5 ;  /* 0x0000000138387824 */ /* 0x000fe200078e0a05 */
[----:B------:R-:W-:Y:S02]  /*0300*/  LOP3.LUT R11, R4, 0xfc, RZ, 0xc0, !PT ;  /* 0x000000fc040b7812 */ /* 0x000fe400078ec0ff */
[----:B------:R-:W-:Y:S01]  /*0310*/  IADD3 R36, R36, -R7, RZ ;  /* 0x8000000724247210 */ /* 0x000fe20007ffe0ff */
[----:B------:R-:W-:Y:S01]  /*0320*/  CS2R R4, SRZ ;  /* 0x0000000000047805 */ /* 0x000fe2000001ff00 */
[----:B--2---:R-:W-:Y:S01]  /*0330*/  SHF.R.U32.HI R18, RZ, 0x10, R15 ;  /* 0x00000010ff127819 */ /* 0x004fe2000001160f */
[----:B------:R0:W-:Y:S01]  /*0340*/  STS.U16 [R39+0x404], R15 ;  /* 0x0004040f27007388 */ /* 0x0001e20000000400 */
[----:B------:R-:W-:Y:S02]  /*0350*/  SHF.R.U32.HI R6, RZ, 0x10, R14 ;  /* 0x00000010ff067819 */ /* 0x000fe4000001160e */
[----:B---3--:R-:W-:Y:S01]  /*0360*/  SHF.R.U32.HI R8, RZ, 0x10, R16 ;  /* 0x00000010ff087819 */ /* 0x008fe20000011610 */
[----:B------:R1:W-:Y:S01]  /*0370*/  STS.U16 [R39+0x606], R18 ;  /* 0x0006061227007388 */ /* 0x0003e20000000400 */
[----:B------:R-:W-:-:S03]  /*0380*/  SHF.R.U32.HI R12, RZ, 0x10, R17 ;  /* 0x00000010ff0c7819 */ /* 0x000fc60000011611 */
[----:B------:R2:W-:Y:S01]  /*0390*/  STS.U16 [R39+0x302], R8 ;  /* 0x0003020827007388 */ /* 0x0005e20000000400 */
[----:B0-----:R-:W-:-:S03]  /*03a0*/  PRMT R15, R11, 0x6540, R22 ;  /* 0x000065400b0f7816 */ /* 0x001fc60000000016 */
[----:B------:R0:W-:Y:S01]  /*03b0*/  STS.U16 [R39+0x202], R6 ;  /* 0x0002020627007388 */ /* 0x0001e20000000400 */
[----:B------:R-:W-:Y:S01]  /*03c0*/  ISETP.GE.AND P2, PT, R15, 0x100, PT ;  /* 0x000001000f00780c */ /* 0x000fe20003f46270 */
[----:B-1----:R-:W-:Y:S01]  /*03d0*/  CS2R R18, SRZ ;  /* 0x0000000000127805 */ /* 0x002fe2000001ff00 */
[----:B------:R-:W-:Y:S01]  /*03e0*/  LEA R22, R36, R15, 0x8 ;  /* 0x0000000f24167211 */ /* 0x000fe200078e40ff */
[----:B------:R-:W-:Y:S01]  /*03f0*/  STS.U16 [R39+0x100], R16 ;  /* 0x0001001027007388 */ /* 0x000fe20000000400 */
[----:B--2---:R-:W-:-:S03]  /*0400*/  IMAD R8, R56, 0x100, R15 ;  /* 0x0000010038087824 */ /* 0x004fc600078e020f */
[----:B------:R1:W-:Y:S01]  /*0410*/  STS.U16 [R39+0x504], R17 ;  /* 0x0005041127007388 */ /* 0x0003e20000000400 */
[----:B0-----:R-:W-:Y:S01]  /*0420*/  CS2R R6, SRZ ;  /* 0x0000000000067805 */ /* 0x001fe2000001ff00 */
[-C--:B------:R-:W-:Y:S02]  /*0430*/  IMAD.WIDE R8, R8, R23.reuse, c[0x0][0x168] ;  /* 0x00005a0008087625 */ /* 0x080fe400078e0217 */
[----:B------:R-:W-:Y:S02]  /*0440*/  STS.U16 [R39], R14 ;  /* 0x0000000e27007388 */ /* 0x000fe40000000400 */
[----:B------:R-:W-:Y:S02]  /*0450*/  IMAD.WIDE R22, R22, R23, c[0x0][0x168] ;  /* 0x00005a0016167625 */ /* 0x000fe400078e0217 */
[----:B------:R-:W-:Y:S01]  /*0460*/  STS.U16 [R39+0x706], R12 ;  /* 0x0007060c27007388 */ /* 0x000fe20000000400 */
[----:B-1----:R-:W-:-:S03]  /*0470*/  CS2R R16, SRZ ;  /* 0x0000000000107805 */ /* 0x002fc6000001ff00 */
[----:B------:R-:W-:Y:S06]  /*0480*/  BAR.SYNC 0x0 ;  /* 0x0000000000007b1d */ /* 0x000fec0000000000 */
[----:B------:R0:W2:Y:S04]  /*0490*/  @!P2 LDG.E.EL.128 R4, [R8.64] ;  /* 0x0000000a0804a981 */ /* 0x0000a8000c2e1d00 */
[----:B------:R1:W3:Y:S01]  /*04a0*/  @!P2 LDG.E.EL.128 R16, [R22.64] ;  /* 0x0000000a1610a981 */ /* 0x0002e2000c2e1d00 */
[----:B------:R-:W-:Y:S01]  /*04b0*/  USHF.L.U32 UR7, UR5, 0x14, URZ ;  /* 0x0000001405077899 */ /* 0x000fe2000800063f */
[----:B------:R-:W-:Y:S01]  /*04c0*/  IMAD.SHL.U32 R40, R11, 0x20, RZ ;  /* 0x000000200b287824 */ /* 0x000fe200078e00ff */
[----:B------:R-:W-:Y:S01]  /*04d0*/  UIADD3 UR8, UR6, 0x80000, URZ ;  /* 0x0008000006087890 */ /* 0x000fe2000fffe03f */
[C---:B------:R-:W-:Y:S01]  /*04e0*/  IMAD R52, R2.reuse, 0x101, R11 ;  /* 0x0000010102347824 */ /* 0x040fe200078e020b */
[----:B------:R-:W-:Y:S01]  /*04f0*/  UISETP.NE.AND UP0, UPT, UR4, URZ, UPT ;  /* 0x0000003f0400728c */ /* 0x000fe2000bf05270 */
[----:B------:R-:W-:Y:S01]  /*0500*/  IMAD.SHL.U32 R21, R2, 0x4, RZ ;  /* 0x0000000402157824 */ /* 0x000fe200078e00ff */
[----:B------:R-:W-:Y:S01]  /*0510*/  LEA R12, R10, UR7, 0xb ;  /* 0x000000070a0c7c11 */ /* 0x000fe2000f8e58ff */
[----:B------:R-:W-:Y:S01]  /*0520*/  IMAD.SHL.U32 R52, R52, 0x2, RZ ;  /* 0x0000000234347824 */ /* 0x000fe200078e00ff */
[----:B------:R-:W-:Y:S01]  /*0530*/  LEA R11, R41, UR7, 0xb ;  /* 0x00000007290b7c11 */ /* 0x000fe2000f8e58ff */
[----:B------:R-:W-:Y:S01]  /*0540*/  CS2R R42, SRZ ;  /* 0x00000000002a7805 */ /* 0x000fe2000001ff00 */
[----:B-1----:R-:W-:Y:S01]  /*0550*/  IADD3 R23, R12, UR8, RZ ;  /* 0x000000080c177c10 */ /* 0x002fe2000fffe0ff */
[----:B------:R-:W-:Y:S01]  /*0560*/  CS2R R44, SRZ ;  /* 0x00000000002c7805 */ /* 0x000fe2000001ff00 */
[----:B------:R-:W-:Y:S01]  /*0570*/  IADD3 R25, R11, UR8, RZ ;  /* 0x000000080b197c10 */ /* 0x000fe2000fffe0ff */
[----:B------:R-:W1:Y:S01]  /*0580*/  LDS.U16 R63, [R52] ;  /* 0x00000000343f7984 */ /* 0x000e620000000400 */
[----:B------:R-:W-:Y:S01]  /*0590*/  MOV R26, UR6 ;  /* 0x00000006001a7c02 */ /* 0x000fe20008000f00 */
[-C--:B------:R-:W-:Y:S01]  /*05a0*/  IMAD.WIDE R22, R23, R20.reuse, c[0x0][0x160] ;  /* 0x0000580017167625 */ /* 0x080fe200078e0214 */
[----:B------:R-:W-:Y:S01]  /*05b0*/  LOP3.LUT R2, R13, 0x80, RZ, 0xfc, !PT ;  /* 0x000000800d027812 */ /* 0x000fe200078efcff */
[----:B------:R-:W-:Y:S01]  /*05c0*/  LDS.U16 R59, [R52+0x2] ;  /* 0x00000200343b7984 */ /* 0x000fe20000000400 */
[----:B------:R-:W-:Y:S01]  /*05d0*/  PLOP3.LUT P2, PT, PT, PT, UP0, 0x80, 0x0 ;  /* 0x000000000000781c */ /* 0x000fe20003f4f008 */
[----:B------:R-:W-:Y:S01]  /*05e0*/  IMAD.WIDE R24, R25, R20, c[0x0][0x160] ;  /* 0x0000580019187625 */ /* 0x000fe200078e0214 */
[----:B------:R-:W-:Y:S01]  /*05f0*/  LOP3.LUT R40, R40, R21, RZ, 0xfc, !PT ;  /* 0x0000001528287212 */ /* 0x000fe200078efcff */
[----:B------:R-:W-:Y:S01]  /*0600*/  LDS.U16 R58, [R52+0x4] ;  /* 0x00000400343a7984 */ /* 0x000fe20000000400 */
[----:B------:R-:W-:Y:S01]  /*0610*/  IADD3 R29, R11, -0x40000, R26 ;  /* 0xfffc00000b1d7810 */ /* 0x000fe20007ffe01a */
[----:B------:R-:W-:-:S02]  /*0620*/  IMAD.SHL.U32 R13, R13, 0x20, RZ ;  /* 0x000000200d0d7824 */ /* 0x000fc400078e00ff */
[----:B------:R-:W-:Y:S01]  /*0630*/  LDS.U16 R60, [R52+0x6] ;  /* 0x00000600343c7984 */ /* 0x000fe20000000400 */
[----:B------:R-:W-:-:S03]  /*0640*/  IMAD.SHL.U32 R2, R2, 0x20, RZ ;  /* 0x0000002002027824 */ /* 0x000fc600078e00ff */
[----:B------:R-:W-:Y:S01]  /*0650*/  LDS.U16 R62, [R52+0x404] ;  /* 0x00040400343e7984 */ /* 0x000fe20000000400 */
[----:B0-----:R-:W-:-:S03]  /*0660*/  CS2R R8, SRZ ;  /* 0x0000000000087805 */ /* 0x001fc6000001ff00 */
[----:B------:R-:W-:Y:S04]  /*0670*/  LDS.U16 R61, [R52+0x406] ;  /* 0x00040600343d7984 */ /* 0x000fe80000000400 */
[----:B------:R-:W-:Y:S04]  /*0680*/  LDS.U16 R37, [R52+0x408] ;  /* 0x0004080034257984 */ /* 0x000fe80000000400 */
[----:B------:R-:W-:Y:S01]  /*0690*/  LDS.U16 R14, [R52+0x40a] ;  /* 0x00040a00340e7984 */ /* 0x000fe20000000400 */
[----:B------:R-:W-:-:S03]  /*06a0*/  IMAD.WIDE R28, R29, R20, c[0x0][0x160] ;  /* 0x000058001d1c7625 */ /* 0x000fc600078e0214 */
[----:B------:R-:W-:Y:S06]  /*06b0*/  BAR.SYNC 0x0 ;  /* 0x0000000000007b1d */ /* 0x000fec0000000000 */
[----:B--2---:R-:W-:Y:S04]  /*06c0*/  STS [R40], R4 ;  /* 0x0000000428007388 */ /* 0x004fe80000000800 */
[----:B------:R-:W-:Y:S04]  /*06d0*/  STS [R40+0x20], R5 ;  /* 0x0000200528007388 */ /* 0x000fe80000000800 */
[----:B------:R-:W-:Y:S04]  /*06e0*/  STS [R40+0x40], R6 ;  /* 0x0000400628007388 */ /* 0x000fe80000000800 */
[----:B------:R-:W-:Y:S04]  /*06f0*/  STS [R40+0x60], R7 ;  /* 0x0000600728007388 */ /* 0x000fe80000000800 */
[----:B---3--:R-:W-:Y:S04]  /*0700*/  STS [R40+0x8], R16 ;  /* 0x0000081028007388 */ /* 0x008fe80000000800 */
[----:B------:R-:W-:Y:S04]  /*0710*/  STS [R40+0x28], R17 ;  /* 0x0000281128007388 */ /* 0x000fe80000000800 */
[----:B------:R-:W-:Y:S04]  /*0720*/  STS [R40+0x48], R18 ;  /* 0x0000481228007388 */ /* 0x000fe80000000800 */
[----:B------:R-:W-:Y:S04]  /*0730*/  STS [R40+0x68], R19 ;  /* 0x0000681328007388 */ /* 0x000fe80000000800 */
[----:B------:R-:W-:Y:S06]  /*0740*/  BAR.SYNC 0x0 ;  /* 0x0000000000007b1d */ /* 0x000fec0000000000 */
[----:B------:R0:W2:Y:S04]  /*0750*/  @!P1 LDG.E.EL.64 R42, [R22.64] ;  /* 0x0000000a162a9981 */ /* 0x0000a8000c2e1b00 */
[----:B------:R3:W4:Y:S04]  /*0760*/  @!P0 LDG.E.EL.64 R44, [R24.64] ;  /* 0x0000000a182c8981 */ /* 0x000728000c2e1b00 */
[----:B0-----:R-:W-:Y:S04]  /*0770*/  LDS.128 R20, [R13] ;  /* 0x000000000d147984 */ /* 0x001fe80000000c00 */
[----:B---3--:R-:W-:Y:S04]  /*0780*/  LDS.128 R24, [R2] ;  /* 0x0000000002187984 */ /* 0x008fe80000000c00 */
[----:B------:R-:W-:Y:S06]  /*0790*/  BAR.SYNC 0x0 ;  /* 0x0000000000007b1d */ /* 0x000fec0000000000 */
[----:B------:R-:W-:Y:S04]  /*07a0*/  STS.U16 [R39], RZ ;  /* 0x000000ff27007388 */ /* 0x000fe80000000400 */
[----:B------:R-:W-:Y:S04]  /*07b0*/  STS.U16 [R39+0x202], RZ ;  /* 0x000202ff27007388 */ /* 0x000fe80000000400 */
[----:B------:R-:W-:Y:S04]  /*07c0*/  STS.U16 [R39+0x404], RZ ;  /* 0x000404ff27007388 */ /* 0x000fe80000000400 */
[----:B------:R-:W-:Y:S04]  /*07d0*/  STS.U16 [R39+0x606], RZ ;  /* 0x000606ff27007388 */ /* 0x000fe80000000400 */
[----:B------:R-:W-:Y:S04]  /*07e0*/  STS.U16 [R39+0x100], RZ ;  /* 0x000100ff27007388 */ /* 0x000fe80000000400 */
[----:B------:R-:W-:Y:S04]  /*07f0*/  STS.U16 [R39+0x302], RZ ;  /* 0x000302ff27007388 */ /* 0x000fe80000000400 */
[----:B------:R-:W-:Y:S04]  /*0800*/  STS.U16 [R39+0x504], RZ ;  /* 0x000504ff27007388 */ /* 0x000fe80000000400 */
[----:B------:R-:W-:Y:S04]  /*0810*/  STS.U16 [R39+0x706], RZ ;  /* 0x000706ff27007388 */ /* 0x000fe80000000400 */
[----:B------:R-:W-:Y:S06]  /*0820*/  BAR.SYNC 0x0 ;  /* 0x0000000000007b1d */ /* 0x000fec0000000000 */
[----:B------:R0:W3:Y:S01]  /*0830*/  @!P2 LDG.E.EL.64 R8, [R28.64] ;  /* 0x0000000a1c08a981 */ /* 0x0000e2000c2e1b00 */
[----:B------:R-:W-:Y:S01]  /*0840*/  LOP3.LUT R30, R15, 0xffffff80, RZ, 0xc0, !PT ;  /* 0xffffff800f1e7812 */ /* 0x000fe200078ec0ff */
[----:B------:R-:W-:Y:S01]  /*0850*/  IMAD.MOV.U32 R55, RZ, RZ, 0x4 ;  /* 0x00000004ff377424 */ /* 0x000fe200078e00ff */
[----:B------:R-:W-:Y:S01]  /*0860*/  PLOP3.LUT P3, PT, PT, PT, UP0, 0x80, 0x0 ;  /* 0x000000000000781c */ /* 0x000fe20003f6f008 */
[----:B------:R-:W-:Y:S01]  /*0870*/  LDS.U16 R51, [R52] ;  /* 0x0000000034337984 */ /* 0x000fe20000000400 */
[----:B------:R-:W-:-:S02]  /*0880*/  PLOP3.LUT P4, PT, PT, PT, UP0, 0x80, 0x0 ;  /* 0x000000000000781c */ /* 0x000fc40003f8f008 */
[----:B------:R-:W-:Y:S01]  /*0890*/  IADD3 R33, R15, -0x80, RZ ;  /* 0xffffff800f217810 */ /* 0x000fe20007ffe0ff */
[----:B------:R-:W-:Y:S01]  /*08a0*/  LDS.U16 R46, [R52+0x2] ;  /* 0x00000200342e7984 */ /* 0x000fe20000000400 */
[----:B------:R-:W-:Y:S01]  /*08b0*/  ISETP.NE.AND P2, PT, R30, 0x80, PT ;  /* 0x000000801e00780c */ /* 0x000fe20003f45270 */
[----:B0-----:R-:W-:Y:S01]  /*08c0*/  CS2R R28, SRZ ;  /* 0x00000000001c7805 */ /* 0x001fe2000001ff00 */
[----:B------:R-:W-:Y:S01]  /*08d0*/  LEA R64, R56, R33, 0x8 ;  /* 0x0000002138407211 */ /* 0x000fe200078e40ff */
[----:B------:R-:W-:Y:S01]  /*08e0*/  CS2R R30, SRZ ;  /* 0x00000000001e7805 */ /* 0x000fe2000001ff00 */
[----:B------:R-:W-:Y:S03]  /*08f0*/  LDS.U16 R48, [R52+0x4] ;  /* 0x0000040034307984 */ /* 0x000fe60000000400 */
[----:B------:R-:W-:Y:S01]  /*0900*/  IMAD.WIDE R64, R64, R55, c[0x0][0x170] ;  /* 0x00005c0040407625 */ /* 0x000fe200078e0237 */
[----:B------:R-:W-:Y:S04]  /*0910*/  LDS.U16 R50, [R52+0x406] ;  /* 0x0004060034327984 */ /* 0x000fe80000000400 */
[----:B------:R-:W-:Y:S04]  /*0920*/  LDS.U16 R49, [R52+0x408] ;  /* 0x0004080034317984 */ /* 0x000fe80000000400 */
[----:B------:R-:W-:Y:S01]  /*0930*/  LDS.U16 R47, [R52+0x40a] ;  /* 0x00040a00342f7984 */ /* 0x000fe20000000400 */
[----:B---3--:R-:W-:-:S02]  /*0940*/  SEL R32, R8, RZ, !P3 ;  /* 0x000000ff08207207 */ /* 0x008fc40005800000 */
[----:B------:R-:W-:Y:S01]  /*0950*/  SEL R34, R9, RZ, !P4 ;  /* 0x000000ff09227207 */ /* 0x000fe20006000000 */
[----:B------:R-:W-:Y:S01]  /*0960*/  LDS.U16 R8, [R52+0x6] ;  /* 0x0000060034087984 */ /* 0x000fe20000000400 */
[----:B------:R-:W-:Y:S02]  /*0970*/  SHF.R.U32.HI R38, RZ, 0x10, R32 ;  /* 0x00000010ff267819 */ /* 0x000fe40000011620 */
[----:B------:R-:W-:Y:S01]  /*0980*/  SHF.R.U32.HI R54, RZ, 0x10, R34 ;  /* 0x00000010ff367819 */ /* 0x000fe20000011622 */
[----:B------:R-:W-:Y:S04]  /*0990*/  LDS.U16 R9, [R52+0x404] ;  /* 0x0004040034097984 */ /* 0x000fe80000000400 */
[----:B------:R-:W-:Y:S06]  /*09a0*/  BAR.SYNC 0x0 ;  /* 0x0000000000007b1d */ /* 0x000fec0000000000 */
[----:B------:R-:W-:Y:S04]  /*09b0*/  STS.U16 [R39+0x100], R32 ;  /* 0x0001002027007388 */ /* 0x000fe80000000400 */
[----:B------:R-:W-:Y:S04]  /*09c0*/  STS.U16 [R39+0x504], R34 ;  /* 0x0005042227007388 */ /* 0x000fe80000000400 */
[----:B------:R-:W-:Y:S04]  /*09d0*/  STS.U16 [R39+0x302], R38 ;  /* 0x0003022627007388 */ /* 0x000fe80000000400 */
[----:B------:R-:W-:Y:S04]  /*09e0*/  STS.U16 [R39+0x706], R54 ;  /* 0x0007063627007388 */ /* 0x000fe80000000400 */
[----:B------:R-:W-:Y:S04]  /*09f0*/  STS.U16 [R39], RZ ;  /* 0x000000ff27007388 */ /* 0x000fe80000000400 */
[----:B------:R-:W-:Y:S04]  /*0a00*/  STS.U16 [R39+0x202], RZ ;  /* 0x000202ff27007388 */ /* 0x000fe80000000400 */
[----:B------:R-:W-:Y:S04]  /*0a10*/  STS.U16 [R39+0x404], RZ ;  /* 0x000404ff27007388 */ /* 0x000fe80000000400 */
[----:B------:R-:W-:Y:S04]  /*0a20*/  STS.U16 [R39+0x606], RZ ;  /* 0x000606ff27007388 */ /* 0x000fe80000000400 */
[----:B------:R-:W-:Y:S06]  /*0a30*/  BAR.SYNC 0x0 ;  /* 0x0000000000007b1d */ /* 0x000fec0000000000 */
[----:B------:R0:W3:Y:S01]  /*0a40*/  @!P2 LDG.E.EL.128 R28, [R64.64] ;  /* 0x0000000a401ca981 */ /* 0x0000e2000c2e1d00 */
[----:B------:R-:W-:Y:S01]  /*0a50*/  IMAD R54, R36, 0x100, R33 ;  /* 0x0000010024367824 */ /* 0x000fe200078e0221 */
[----:B------:R-:W-:Y:S01]  /*0a60*/  CS2R R34, SRZ ;  /* 0x0000000000227805 */ /* 0x000fe2000001ff00 */
[----:B------:R-:W-:Y:S01]  /*0a70*/  CS2R R32, SRZ ;  /* 0x0000000000207805 */ /* 0x000fe2000001ff00 */
[----:B------:R-:W5:Y:S01]  /*0a80*/  LDS.U16 R38, [R52] ;  /* 0x0000000034267984 */ /* 0x000f620000000400 */
[----:B------:R-:W-:-:S03]  /*0a90*/  IMAD.WIDE R54, R54, R55, c[0x0][0x170] ;  /* 0x00005c0036367625 */ /* 0x000fc600078e0237 */
[----:B------:R-:W-:Y:S04]  /*0aa0*/  LDS.U16 R67, [R52+0x2] ;  /* 0x0000020034437984 */ /* 0x000fe80000000400 */
[----:B------:R2:W4:Y:S01]  /*0ab0*/  @!P2 LDG.E.EL.128 R32, [R54.64] ;  /* 0x0000000a3620a981 */ /* 0x000522000c2e1d00 */
[----:B------:R-:W-:Y:S01]  /*0ac0*/  ISETP.GT.AND P5, PT, R15, 0x7f, PT ;  /* 0x0000007f0f00780c */ /* 0x000fe20003fa4270 */
[----:B------:R-:W-:Y:S01]  /*0ad0*/  UIADD3 UR4, UR6, 0x40000, URZ ;  /* 0x0004000006047890 */ /* 0x000fe2000fffe03f */
[----:B-1----:R-:W-:Y:S01]  /*0ae0*/  SHF.L.U32 R63, R63, 0x10, RZ ;  /* 0x000000103f3f7819 */ /* 0x002fe200000006ff */
[----:B------:R-:W1:Y:S01]  /*0af0*/  LDS.U16 R66, [R52+0x4] ;  /* 0x0000040034427984 */ /* 0x000e620000000400 */
[----:B------:R-:W-:-:S03]  /*0b00*/  ISETP.GE.AND P3, PT, R10, 0x80, PT ;  /* 0x000000800a00780c */ /* 0x000fc60003f66270 */
[----:B0-----:R-:W0:Y:S04]  /*0b10*/  LDS.U16 R65, [R52+0x6] ;  /* 0x0000060034417984 */ /* 0x001e280000000400 */
[----:B------:R-:W-:Y:S04]  /*0b20*/  LDS.U16 R64, [R52+0x406] ;  /* 0x0004060034407984 */ /* 0x000fe80000000400 */
[----:B------:R-:W-:Y:S01]  /*0b30*/  LDS.U16 R53, [R52+0x40a] ;  /* 0x00040a0034357984 */ /* 0x000fe20000000400 */
[----:B-----5:R-:W-:-:S05]  /*0b40*/  IMAD.U32 R38, R38, 0x10000, RZ ;  /* 0x0001000026267824 */ /* 0x020fca00078e00ff */
[----:B------:R-:W-:Y:S02]  /*0b50*/  LOP3.LUT R68, R38, 0x80000000, RZ, 0x3c, !PT ;  /* 0x8000000026447812 */ /* 0x000fe400078e3cff */
[----:B------:R-:W-:Y:S01]  /*0b60*/  LDS.U16 R38, [R52+0x408] ;  /* 0x0004080034267984 */ /* 0x000fe20000000400 */
[----:B-1----:R-:W-:Y:S02]  /*0b70*/  SHF.L.U32 R66, R66, 0x10, RZ ;  /* 0x0000001042427819 */ /* 0x002fe400000006ff */
[----:B---3--:R-:W-:Y:S02]  /*0b80*/  SEL R57, R28, RZ, !P2 ;  /* 0x000000ff1c397207 */ /* 0x008fe40005000000 */
[----:B------:R-:W-:Y:S01]  /*0b90*/  SEL R69, R30, RZ, !P2 ;  /* 0x000000ff1e457207 */ /* 0x000fe20005000000 */
[----:B------:R-:W1:Y:S01]  /*0ba0*/  LDS.U16 R28, [R52+0x404] ;  /* 0x00040400341c7984 */ /* 0x000e620000000400 */
[----:B------:R-:W-:Y:S01]  /*0bb0*/  SEL R31, R31, RZ, !P2 ;  /* 0x000000ff1f1f7207 */ /* 0x000fe20005000000 */
[----:B--2---:R-:W-:Y:S01]  /*0bc0*/  FFMA R54, R57, R68, RZ ;  /* 0x0000004439367223 */ /* 0x004fe200000000ff */
[----:B------:R-:W-:Y:S01]  /*0bd0*/  IADD3 R68, R12, UR4, RZ ;  /* 0x000000040c447c10 */ /* 0x000fe2000fffe0ff */
[----:B------:R-:W-:Y:S06]  /*0be0*/  BAR.SYNC 0x0 ;  /* 0x0000000000007b1d */ /* 0x000fec0000000000 */
[----:B------:R-:W-:Y:S01]  /*0bf0*/  FSEL R55, R54, RZ, P5 ;  /* 0x000000ff36377208 */ /* 0x000fe20002800000 */
[----:B------:R2:W-:Y:S04]  /*0c00*/  STS [R40], R57 ;  /* 0x0000003928007388 */ /* 0x0005e80000000800 */
[----:B------:R-:W-:Y:S01]  /*0c10*/  FFMA R54, R4, R63, R55 ;  /* 0x0000003f04367223 */ /* 0x000fe20000000037 */
[----:B------:R-:W-:Y:S01]  /*0c20*/  IMAD.U32 R4, R67, 0x10000, RZ ;  /* 0x0001000043047824 */ /* 0x000fe200078e00ff */
[----:B------:R-:W-:Y:S01]  /*0c30*/  SEL R67, R29, RZ, !P2 ;  /* 0x000000ff1d437207 */ /* 0x000fe20005000000 */
[----:B------:R-:W-:Y:S01]  /*0c40*/  IMAD.U32 R55, R59, 0x10000, RZ ;  /* 0x000100003b377824 */ /* 0x000fe200078e00ff */
[----:B----4-:R-:W-:Y:S01]  /*0c50*/  SEL R29, R33, RZ, !P2 ;  /* 0x000000ff211d7207 */ /* 0x010fe20005000000 */
[----:B------:R3:W-:Y:S01]  /*0c60*/  STS [R40+0x40], R69 ;  /* 0x0000404528007388 */ /* 0x0007e20000000800 */
[----:B------:R-:W-:Y:S01]  /*0c70*/  LOP3.LUT R4, R4, 0x80000000, RZ, 0x3c, !PT ;  /* 0x8000000004047812 */ /* 0x000fe200078e3cff */
[----:B--2---:R-:W-:Y:S01]  /*0c80*/  IMAD.MOV.U32 R57, RZ, RZ, 0x2 ;  /* 0x00000002ff397424 */ /* 0x004fe200078e00ff */
[----:B------:R-:W-:Y:S01]  /*0c90*/  SEL R63, R34, RZ, !P2 ;  /* 0x000000ff223f7207 */ /* 0x000fe20005000000 */
[----:B------:R-:W-:Y:S01]  /*0ca0*/  STS [R40+0x20], R67 ;  /* 0x0000204328007388 */ /* 0x000fe20000000800 */
[----:B------:R-:W-:Y:S01]  /*0cb0*/  SEL R59, R35, RZ, !P2 ;  /* 0x000000ff233b7207 */ /* 0x000fe20005000000 */
[----:B------:R-:W-:Y:S01]  /*0cc0*/  FFMA R4, R67, R4, RZ ;  /* 0x0000000443047223 */ /* 0x000fe200000000ff */
[----:B------:R-:W-:Y:S01]  /*0cd0*/  IMAD.U32 R35, R58, 0x10000, RZ ;  /* 0x000100003a237824 */ /* 0x000fe200078e00ff */
[----:B------:R-:W-:Y:S03]  /*0ce0*/  STS [R40+0x60], R31 ;  /* 0x0000601f28007388 */ /* 0x000fe60000000800 */
[----:B------:R-:W-:Y:S01]  /*0cf0*/  FSEL R4, R4, RZ, P5 ;  /* 0x000000ff04047208 */ /* 0x000fe20002800000 */
[----:B------:R-:W-:Y:S04]  /*0d00*/  STS [R40+0x28], R29 ;  /* 0x0000281d28007388 */ /* 0x000fe80000000800 */
[----:B------:R-:W-:Y:S01]  /*0d10*/  FFMA R55, R5, R55, R4 ;  /* 0x0000003705377223 */ /* 0x000fe20000000004 */
[----:B------:R-:W-:Y:S01]  /*0d20*/  LOP3.LUT R4, R66, 0x80000000, RZ, 0x3c, !PT ;  /* 0x8000000042047812 */ /* 0x000fe200078e3cff */
[----:B------:R-:W-:Y:S01]  /*0d30*/  STS [R40+0x48], R63 ;  /* 0x0000483f28007388 */ /* 0x000fe20000000800 */
[----:B------:R-:W-:-:S02]  /*0d40*/  SEL R5, R32, RZ, !P2 ;  /* 0x000000ff20057207 */ /* 0x000fc40005000000 */
[----:B------:R-:W-:Y:S01]  /*0d50*/  CS2R R32, SRZ ;  /* 0x0000000000207805 */ /* 0x000fe2000001ff00 */
[----:B------:R-:W-:Y:S01]  /*0d60*/  FFMA R4, R69, R4, RZ ;  /* 0x0000000445047223 */ /* 0x000fe200000000ff */
[----:B------:R-:W-:Y:S01]  /*0d70*/  ISETP.GE.AND P2, PT, R41, 0x80, PT ;  /* 0x000000802900780c */ /* 0x000fe20003f46270 */
[----:B---3--:R-:W-:Y:S01]  /*0d80*/  IMAD.WIDE R68, R68, R57, c[0x0][0x160] ;  /* 0x0000580044447625 */ /* 0x008fe200078e0239 */
[----:B------:R-:W-:Y:S01]  /*0d90*/  IADD3 R66, R11, UR4, RZ ;  /* 0x000000040b427c10 */ /* 0x000fe2000fffe0ff */
[----:B------:R-:W-:Y:S01]  /*0da0*/  STS [R40+0x8], R5 ;  /* 0x0000080528007388 */ /* 0x000fe20000000800 */
[----:B------:R-:W-:-:S03]  /*0db0*/  FSEL R4, R4, RZ, P5 ;  /* 0x000000ff04047208 */ /* 0x000fc60002800000 */
[----:B------:R-:W-:Y:S02]  /*0dc0*/  STS [R40+0x68], R59 ;  /* 0x0000683b28007388 */ /* 0x000fe40000000800 */
[----:B------:R-:W-:Y:S02]  /*0dd0*/  FFMA R58, R35, R6, R4 ;  /* 0x00000006233a7223 */ /* 0x000fe40000000004 */
[----:B------:R-:W-:Y:S06]  /*0de0*/  BAR.SYNC 0x0 ;  /* 0x0000000000007b1d */ /* 0x000fec0000000000 */
[----:B------:R2:W3:Y:S01]  /*0df0*/  @!P3 LDG.E.EL.64 R32, [R68.64] ;  /* 0x0000000a4420b981 */ /* 0x0004e2000c2e1b00 */
[----:B------:R-:W-:Y:S01]  /*0e00*/  CS2R R34, SRZ ;  /* 0x0000000000227805 */ /* 0x000fe2000001ff00 */
[----:B------:R-:W-:-:S05]  /*0e10*/  IMAD.WIDE R66, R66, R57, c[0x0][0x160] ;  /* 0x0000580042427625 */ /* 0x000fca00078e0239 */
[----:B------:R-:W4:Y:S01]  /*0e20*/  @!P2 LDG.E.EL.64 R34, [R66.64] ;  /* 0x0000000a4222a981 */ /* 0x000f22000c2e1b00 */
[----:B0-----:R-:W-:Y:S01]  /*0e30*/  SHF.L.U32 R4, R65, 0x10, RZ ;  /* 0x0000001041047819 */ /* 0x001fe200000006ff */
[----:B-1----:R-:W-:Y:S01]  /*0e40*/  IMAD.U32 R6, R28, 0x10000, RZ ;  /* 0x000100001c067824 */ /* 0x002fe200078e00ff */
[----:B------:R-:W-:Y:S01]  /*0e50*/  SHF.L.U32 R60, R60, 0x10, RZ ;  /* 0x000000103c3c7819 */ /* 0x000fe200000006ff */
[----:B------:R-:W-:Y:S01]  /*0e60*/  IMAD.U32 R28, R64, 0x10000, RZ ;  /* 0x00010000401c7824 */ /* 0x000fe200078e00ff */
[----:B------:R-:W-:Y:S02]  /*0e70*/  LOP3.LUT R4, R4, 0x80000000, RZ, 0x3c, !PT ;  /* 0x8000000004047812 */ /* 0x000fe400078e3cff */
[----:B------:R-:W-:Y:S02]  /*0e80*/  LOP3.LUT R6, R6, 0x80000000, RZ, 0x3c, !PT ;  /* 0x8000000006067812 */ /* 0x000fe400078e3cff */
[----:B------:R-:W-:Y:S01]  /*0e90*/  LOP3.LUT R28, R28, 0x80000000, RZ, 0x3c, !PT ;  /* 0x800000001c1c7812 */ /* 0x000fe200078e3cff */
[----:B------:R-:W-:Y:S01]  /*0ea0*/  FFMA R4, R4, R31, RZ ;  /* 0x0000001f04047223 */ /* 0x000fe200000000ff */
[----:B--2---:R-:W-:Y:S01]  /*0eb0*/  IADD3 R69, R15, 0x80, RZ ;  /* 0x000000800f457810 */ /* 0x004fe20007ffe0ff */
[----:B------:R-:W-:Y:S01]  /*0ec0*/  FFMA R6, R6, R5, RZ ;  /* 0x0000000506067223 */ /* 0x000fe200000000ff */
[----:B------:R-:W-:Y:S01]  /*0ed0*/  IMAD.U32 R5, R62, 0x10000, RZ ;  /* 0x000100003e057824 */ /* 0x000fe200078e00ff */
[----:B------:R-:W-:Y:S01]  /*0ee0*/  FFMA R28, R28, R29, RZ ;  /* 0x0000001d1c1c7223 */ /* 0x000fe200000000ff */
[----:B------:R-:W-:Y:S01]  /*0ef0*/  FSEL R29, R4, RZ, P5 ;  /* 0x000000ff041d7208 */ /* 0x000fe20002800000 */
[----:B------:R-:W-:Y:S01]  /*0f00*/  IMAD.U32 R4, R61, 0x10000, RZ ;  /* 0x000100003d047824 */ /* 0x000fe200078e00ff */
[----:B------:R-:W-:Y:S01]  /*0f10*/  FSEL R6, R6, RZ, P5 ;  /* 0x000000ff06067208 */ /* 0x000fe20002800000 */
[----:B------:R-:W-:Y:S01]  /*0f20*/  IMAD R65, R56, 0x100, R69 ;  /* 0x0000010038417824 */ /* 0x000fe200078e0245 */
[----:B------:R-:W-:Y:S01]  /*0f30*/  FSEL R31, R28, RZ, P5 ;  /* 0x000000ff1c1f7208 */ /* 0x000fe20002800000 */
[----:B------:R-:W-:Y:S01]  /*0f40*/  FFMA R61, R60, R7, R29 ;  /* 0x000000073c3d7223 */ /* 0x000fe2000000001d */
[----:B------:R-:W-:Y:S01]  /*0f50*/  ISETP.GE.AND P4, PT, R15, 0x80, PT ;  /* 0x000000800f00780c */ /* 0x000fe20003f86270 */
[----:B------:R-:W-:-:S02]  /*0f60*/  FFMA R16, R5, R16, R6 ;  /* 0x0000001005107223 */ /* 0x000fc40000000006 */
[----:B------:R-:W-:Y:S02]  /*0f70*/  FFMA R17, R4, R17, R31 ;  /* 0x0000001104117223 */ /* 0x000fe4000000001f */
[----:B------:R-:W-:Y:S04]  /*0f80*/  LDS.128 R28, [R13] ;  /* 0x000000000d1c7984 */ /* 0x000fe80000000c00 */
[----:B------:R-:W-:Y:S01]  /*0f90*/  LDS.128 R4, [R2] ;  /* 0x0000000002047984 */ /* 0x000fe20000000c00 */
[----:B------:R-:W-:-:S05]  /*0fa0*/  IMAD.U32 R38, R38, 0x10000, RZ ;  /* 0x0001000026267824 */ /* 0x000fca00078e00ff */
[----:B------:R-:W-:-:S05]  /*0fb0*/  LOP3.LUT R38, R38, 0x80000000, RZ, 0x3c, !PT ;  /* 0x8000000026267812 */ /* 0x000fca00078e3cff */
[----:B------:R-:W-:Y:S01]  /*0fc0*/  FFMA R38, R38, R63, RZ ;  /* 0x0000003f26267223 */ /* 0x000fe200000000ff */
[----:B------:R-:W-:Y:S01]  /*0fd0*/  SHF.L.U32 R37, R37, 0x10, RZ ;  /* 0x0000001025257819 */ /* 0x000fe200000006ff */
[----:B------:R-:W-:-:S03]  /*0fe0*/  IMAD R63, R36, 0x100, R69 ;  /* 0x00000100243f7824 */ /* 0x000fc600078e0245 */
[----:B------:R-:W-:-:S05]  /*0ff0*/  FSEL R38, R38, RZ, P5 ;  /* 0x000000ff26267208 */ /* 0x000fca0002800000 */
[----:B------:R-:W-:Y:S02]  /*1000*/  FFMA R56, R37, R18, R38 ;  /* 0x0000001225387223 */ /* 0x000fe40000000026 */
[----:B------:R-:W-:Y:S01]  /*1010*/  CS2R R36, SRZ ;  /* 0x0000000000247805 */ /* 0x000fe2000001ff00 */
[----:B------:R-:W-:Y:S06]  /*1020*/  BAR.SYNC 0x0 ;  /* 0x0000000000007b1d */ /* 0x000fec0000000000 */
[----:B---3--:R-:W-:Y:S02]  /*1030*/  SEL R32, R32, RZ, !P3 ;  /* 0x000000ff20207207 */ /* 0x008fe40005800000 */
[----:B------:R-:W-:-:S02]  /*1040*/  SEL R64, R33, RZ, !P3 ;  /* 0x000000ff21407207 */ /* 0x000fc40005800000 */
[----:B------:R-:W-:Y:S01]  /*1050*/  SHF.R.U32.HI R60, RZ, 0x10, R32 ;  /* 0x00000010ff3c7819 */ /* 0x000fe20000011620 */
[----:B------:R0:W-:Y:S01]  /*1060*/  STS.U16 [R39], R32 ;  /* 0x0000002027007388 */ /* 0x0001e20000000400 */
[----:B----4-:R-:W-:Y:S02]  /*1070*/  SEL R62, R35, RZ, !P2 ;  /* 0x000000ff233e7207 */ /* 0x010fe40005000000 */
[----:B------:R-:W-:Y:S01]  /*1080*/  SEL R34, R34, RZ, !P2 ;  /* 0x000000ff22227207 */ /* 0x000fe20005000000 */
[----:B------:R1:W-:Y:S03]  /*1090*/  STS.U16 [R39+0x404], R64 ;  /* 0x0004044027007388 */ /* 0x0003e60000000400 */
[----:B------:R-:W-:Y:S01]  /*10a0*/  SHF.R.U32.HI R68, RZ, 0x10, R34 ;  /* 0x00000010ff447819 */ /* 0x000fe20000011622 */
[----:B------:R2:W-:Y:S01]  /*10b0*/  STS.U16 [R39+0x202], R60 ;  /* 0x0002023c27007388 */ /* 0x0005e20000000400 */
[----:B0-----:R-:W-:-:S03]  /*10c0*/  CS2R R32, SRZ ;  /* 0x0000000000207805 */ /* 0x001fc6000001ff00 */
[----:B------:R0:W-:Y:S01]  /*10d0*/  STS.U16 [R39+0x504], R62 ;  /* 0x0005043e27007388 */ /* 0x0001e20000000400 */
[----:B-1----:R-:W-:-:S03]  /*10e0*/  SHF.R.U32.HI R64, RZ, 0x10, R64 ;  /* 0x00000010ff407819 */ /* 0x002fc60000011640 */
[----:B------:R1:W-:Y:S01]  /*10f0*/  STS.U16 [R39+0x100], R34 ;  /* 0x0001002227007388 */ /* 0x0003e20000000400 */
[----:B--2---:R-:W-:-:S03]  /*1100*/  MOV R60, 0x4 ;  /* 0x00000004003c7802 */ /* 0x004fc60000000f00 */
[----:B------:R2:W-:Y:S01]  /*1110*/  STS.U16 [R39+0x606], R64 ;  /* 0x0006064027007388 */ /* 0x0005e20000000400 */
[----:B0-----:R-:W-:-:S03]  /*1120*/  SHF.R.U32.HI R62, RZ, 0x10, R62 ;  /* 0x00000010ff3e7819 */ /* 0x001fc6000001163e */
[----:B------:R-:W-:Y:S01]  /*1130*/  STS.U16 [R39+0x302], R68 ;  /* 0x0003024427007388 */ /* 0x000fe20000000400 */
[----:B-1----:R-:W-:-:S03]  /*1140*/  CS2R R34, SRZ ;  /* 0x0000000000227805 */ /* 0x002fc6000001ff00 */
[----:B------:R-:W-:Y:S01]  /*1150*/  STS.U16 [R39+0x706], R62 ;  /* 0x0007063e27007388 */ /* 0x000fe20000000400 */
[----:B--2---:R-:W-:-:S03]  /*1160*/  IMAD.WIDE R64, R65, R60, c[0x0][0x170] ;  /* 0x00005c0041407625 */ /* 0x004fc600078e023c */
[----:B------:R-:W-:Y:S06]  /*1170*/  BAR.SYNC 0x0 ;  /* 0x0000000000007b1d */ /* 0x000fec0000000000 */
[----:B------:R0:W2:Y:S01]  /*1180*/  @!P4 LDG.E.EL.128 R32, [R64.64] ;  /* 0x0000000a4020c981 */ /* 0x0000a2000c2e1d00 */
[----:B------:R-:W-:Y:S01]  /*1190*/  CS2R R38, SRZ ;  /* 0x0000000000267805 */ /* 0x000fe2000001ff00 */
[----:B------:R-:W-:-:S05]  /*11a0*/  IMAD.WIDE R62, R63, R60, c[0x0][0x170] ;  /* 0x00005c003f3e7625 */ /* 0x000fca00078e023c */
[----:B------:R1:W3:Y:S01]  /*11b0*/  @!P4 LDG.E.EL.128 R36, [R62.64] ;  /* 0x0000000a3e24c981 */ /* 0x0002e2000c2e1d00 */
[----:B------:R-:W-:Y:S01]  /*11c0*/  IMAD.U32 R18, R53, 0x10000, RZ ;  /* 0x0001000035127824 */ /* 0x000fe200078e00ff */
[----:B------:R-:W-:Y:S02]  /*11d0*/  SHF.L.U32 R14, R14, 0x10, RZ ;  /* 0x000000100e0e7819 */ /* 0x000fe400000006ff */
[----:B0-----:R-:W0:Y:S01]  /*11e0*/  LDS.U16 R64, [R52] ;  /* 0x0000000034407984 */ /* 0x001e220000000400 */
[----:B------:R-:W-:Y:S02]  /*11f0*/  ISETP.GT.AND P6, PT, R15, 0xff, PT ;  /* 0x000000ff0f00780c */ /* 0x000fe40003fc4270 */
[----:B------:R-:W-:Y:S02]  /*1200*/  LOP3.LUT R18, R18, 0x80000000, RZ, 0x3c, !PT ;  /* 0x8000000012127812 */ /* 0x000fe400078e3cff */
[----:B------:R-:W-:Y:S01]  /*1210*/  SHF.L.U32 R15, R50, 0x10, RZ ;  /* 0x00000010320f7819 */ /* 0x000fe200000006ff */
[----:B-1----:R-:W-:Y:S01]  /*1220*/  IMAD.U32 R62, R51, 0x10000, RZ ;  /* 0x00010000333e7824 */ /* 0x002fe200078e00ff */
[----:B------:R-:W-:Y:S01]  /*1230*/  SHF.L.U32 R48, R48, 0x10, RZ ;  /* 0x0000001030307819 */ /* 0x000fe200000006ff */
[----:B------:R-:W-:Y:S01]  /*1240*/  FFMA R18, R18, R59, RZ ;  /* 0x0000003b12127223 */ /* 0x000fe200000000ff */
[----:B------:R-:W-:Y:S01]  /*1250*/  IMAD.U32 R51, R9, 0x10000, RZ ;  /* 0x0001000009337824 */ /* 0x000fe200078e00ff */
[----:B------:R-:W-:Y:S01]  /*1260*/  FSEL R15, R15, RZ, P6 ;  /* 0x000000ff0f0f7208 */ /* 0x000fe20003000000 */
[----:B------:R-:W-:Y:S01]  /*1270*/  IMAD.U32 R59, R46, 0x10000, RZ ;  /* 0x000100002e3b7824 */ /* 0x000fe200078e00ff */
[----:B------:R-:W-:Y:S01]  /*1280*/  FSEL R48, R48, RZ, P6 ;  /* 0x000000ff30307208 */ /* 0x000fe20003000000 */
[----:B------:R-:W-:Y:S01]  /*1290*/  IMAD.U32 R46, R8, 0x10000, RZ ;  /* 0x00010000082e7824 */ /* 0x000fe200078e00ff */
[----:B------:R-:W-:Y:S01]  /*12a0*/  FSEL R53, R18, RZ, P5 ;  /* 0x000000ff12357208 */ /* 0x000fe20002800000 */
[----:B------:R-:W-:Y:S01]  /*12b0*/  IMAD.U32 R8, R47, 0x10000, RZ ;  /* 0x000100002f087824 */ /* 0x000fe200078e00ff */
[----:B------:R-:W-:Y:S01]  /*12c0*/  ISETP.GT.AND P5, PT, R10, 0x7f, PT ;  /* 0x0000007f0a00780c */ /* 0x000fe20003fa4270 */
[----:B------:R-:W-:Y:S01]  /*12d0*/  IMAD.U32 R10, R49, 0x10000, RZ ;  /* 0x00010000310a7824 */ /* 0x000fe200078e00ff */
[----:B------:R-:W-:Y:S01]  /*12e0*/  FSEL R47, R62, RZ, P6 ;  /* 0x000000ff3e2f7208 */ /* 0x000fe20003000000 */
[----:B------:R-:W-:Y:S01]  /*12f0*/  FFMA R19, R14, R19, R53 ;  /* 0x000000130e137223 */ /* 0x000fe20000000035 */
[----:B------:R-:W-:Y:S01]  /*1300*/  FSEL R49, R59, RZ, P6 ;  /* 0x000000ff3b317208 */ /* 0x000fe20003000000 */
[----:B------:R-:W1:Y:S01]  /*1310*/  LDS.U16 R53, [R52+0x2] ;  /* 0x0000020034357984 */ /* 0x000e620000000400 */
[----:B------:R-:W-:-:S02]  /*1320*/  FSEL R46, R46, RZ, P6 ;  /* 0x000000ff2e2e7208 */ /* 0x000fc40003000000 */
[----:B------:R-:W-:Y:S01]  /*1330*/  FSEL R10, R10, RZ, P6 ;  /* 0x000000ff0a0a7208 */ /* 0x000fe20003000000 */
[----:B------:R-:W4:Y:S01]  /*1340*/  LDS.U16 R14, [R52+0x6] ;  /* 0x00000600340e7984 */ /* 0x000f220000000400 */
[----:B------:R-:W-:-:S03]  /*1350*/  FSEL R8, R8, RZ, P6 ;  /* 0x000000ff08087208 */ /* 0x000fc60003000000 */
[----:B------:R-:W5:Y:S01]  /*1360*/  LDS.U16 R18, [R52+0x4] ;  /* 0x0000040034127984 */ /* 0x000f620000000400 */
[----:B0-----:R-:W-:Y:S01]  /*1370*/  SHF.L.U32 R50, R64, 0x10, RZ ;  /* 0x0000001040327819 */ /* 0x001fe200000006ff */
[----:B-1----:R-:W-:Y:S01]  /*1380*/  IMAD.U32 R64, R53, 0x10000, RZ ;  /* 0x0001000035407824 */ /* 0x002fe200078e00ff */
[----:B----4-:R-:W-:Y:S01]  /*1390*/  SHF.L.U32 R14, R14, 0x10, RZ ;  /* 0x000000100e0e7819 */ /* 0x010fe200000006ff */
[----:B-----5:R-:W-:Y:S01]  /*13a0*/  IMAD.U32 R18, R18, 0x10000, RZ ;  /* 0x0001000012127824 */ /* 0x020fe200078e00ff */
[----:B------:R-:W-:Y:S01]  /*13b0*/  UIADD3 UR6, UR6, 0xc0000, URZ ;  /* 0x000c000006067890 */ /* 0x000fe2000fffe03f */
[----:B--2---:R-:W-:Y:S02]  /*13c0*/  SEL R9, R32, RZ, !P4 ;  /* 0x000000ff20097207 */ /* 0x004fe40006000000 */
[----:B------:R-:W-:Y:S02]  /*13d0*/  FSEL R32, R51, RZ, P6 ;  /* 0x000000ff33207208 */ /* 0x000fe40003000000 */
[----:B------:R-:W-:Y:S01]  /*13e0*/  ISETP.GT.AND P6, PT, R41, 0x7f, PT ;  /* 0x0000007f2900780c */ /* 0x000fe20003fc4270 */
[----:B------:R-:W-:Y:S01]  /*13f0*/  FMUL R50, R9, R50 ;  /* 0x0000003209327220 */ /* 0x000fe20000400000 */
[----:B------:R-:W-:-:S02]  /*1400*/  SEL R41, R34, RZ, !P4 ;  /* 0x000000ff22297207 */ /* 0x000fc40006000000 */
[----:B------:R-:W0:Y:S01]  /*1410*/  LDS.U16 R34, [R52+0x408] ;  /* 0x0004080034227984 */ /* 0x000e220000000400 */
[----:B------:R-:W-:Y:S02]  /*1420*/  SEL R33, R33, RZ, !P4 ;  /* 0x000000ff21217207 */ /* 0x000fe40006000000 */
[----:B------:R-:W-:Y:S01]  /*1430*/  FSEL R51, R50, RZ, !P4 ;  /* 0x000000ff32337208 */ /* 0x000fe20006000000 */
[----:B------:R-:W-:Y:S01]  /*1440*/  FMUL R18, R18, R41 ;  /* 0x0000002912127220 */ /* 0x000fe20000400000 */
[----:B------:R-:W1:Y:S01]  /*1450*/  LDS.U16 R50, [R52+0x406] ;  /* 0x0004060034327984 */ /* 0x000e620000000400 */
[----:B------:R-:W-:Y:S01]  /*1460*/  SEL R35, R35, RZ, !P4 ;  /* 0x000000ff23237207 */ /* 0x000fe20006000000 */
[----:B------:R-:W-:Y:S01]  /*1470*/  FMUL R53, R33, R64 ;  /* 0x0000004021357220 */ /* 0x000fe20000400000 */
[----:B------:R-:W-:Y:S01]  /*1480*/  FADD R62, R54, R51 ;  /* 0x00000033363e7221 */ /* 0x000fe20000000000 */
[----:B---3--:R-:W-:Y:S01]  /*1490*/  SEL R59, R36, RZ, !P4 ;  /* 0x000000ff243b7207 */ /* 0x008fe20006000000 */
[----:B------:R-:W2:Y:S01]  /*14a0*/  LDS.U16 R54, [R52+0x404] ;  /* 0x0004040034367984 */ /* 0x000ea20000000400 */
[----:B------:R-:W-:Y:S01]  /*14b0*/  FMUL R14, R14, R35 ;  /* 0x000000230e0e7220 */ /* 0x000fe20000400000 */
[----:B------:R-:W-:Y:S01]  /*14c0*/  FSEL R64, R53, RZ, !P4 ;  /* 0x000000ff35407208 */ /* 0x000fe20006000000 */
[----:B------:R-:W-:Y:S01]  /*14d0*/  FADD R47, R47, R62 ;  /* 0x0000003e2f2f7221 */ /* 0x000fe20000000000 */
[----:B------:R-:W3:Y:S01]  /*14e0*/  LDS.U16 R51, [R52+0x40a] ;  /* 0x00040a0034337984 */ /* 0x000ee20000000400 */
[----:B------:R-:W-:-:S02]  /*14f0*/  SEL R37, R37, RZ, !P4 ;  /* 0x000000ff25257207 */ /* 0x000fc40006000000 */
[----:B------:R-:W-:Y:S01]  /*1500*/  FSEL R14, R14, RZ, !P4 ;  /* 0x000000ff0e0e7208 */ /* 0x000fe20006000000 */
[----:B------:R-:W-:Y:S01]  /*1510*/  FADD R64, R55, R64 ;  /* 0x0000004037407221 */ /* 0x000fe20000000000 */
[----:B------:R-:W-:Y:S01]  /*1520*/  SEL R39, R39, RZ, !P4 ;  /* 0x000000ff27277207 */ /* 0x000fe20006000000 */
[----:B------:R-:W-:Y:S06]  /*1530*/  BAR.SYNC 0x0 ;  /* 0x0000000000007b1d */ /* 0x000fec0000000000 */
[----:B------:R-:W-:Y:S01]  /*1540*/  FADD R55, R61, R14 ;  /* 0x0000000e3d377221 */ /* 0x000fe20000000000 */
[----:B------:R-:W-:Y:S01]  /*1550*/  SEL R61, R38, RZ, !P4 ;  /* 0x000000ff263d7207 */ /* 0x000fe20006000000 */
[----:B------:R-:W-:Y:S01]  /*1560*/  STS [R40], R9 ;  /* 0x0000000928007388 */ /* 0x000fe20000000800 */
[----:B------:R-:W-:Y:S01]  /*1570*/  FSEL R53, R18, RZ, !P4 ;  /* 0x000000ff12357208 */ /* 0x000fe20006000000 */
[----:B------:R-:W-:Y:S01]  /*1580*/  FADD R49, R49, R64 ;  /* 0x0000004031317221 */ /* 0x000fe20000000000 */
[----:B------:R-:W-:Y:S01]  /*1590*/  FADD R55, R46, R55 ;  /* 0x000000372e377221 */ /* 0x000fe20000000000 */
[----:B------:R4:W-:Y:S02]  /*15a0*/  STS [R40+0x20], R33 ;  /* 0x0000202128007388 */ /* 0x0009e40000000800 */
[----:B------:R-:W-:-:S02]  /*15b0*/  FADD R53, R58, R53 ;  /* 0x000000353a357221 */ /* 0x000fc40000000000 */
[----:B------:R5:W-:Y:S02]  /*15c0*/  STS [R40+0x40], R41 ;  /* 0x0000402928007388 */ /* 0x000be40000000800 */
[----:B------:R-:W-:Y:S01]  /*15d0*/  FADD R53, R48, R53 ;  /* 0x0000003530357221 */ /* 0x000fe20000000000 */
[----:B0-----:R-:W-:Y:S01]  /*15e0*/  SHF.L.U32 R34, R34, 0x10, RZ ;  /* 0x0000001022227819 */ /* 0x001fe200000006ff */
[----:B------:R0:W-:Y:S01]  /*15f0*/  STS [R40+0x8], R59 ;  /* 0x0000083b28007388 */ /* 0x0001e20000000800 */
[----:B-1----:R-:W-:-:S03]  /*1600*/  IMAD.U32 R50, R50, 0x10000, RZ ;  /* 0x0001000032327824 */ /* 0x002fc600078e00ff */
[----:B------:R-:W-:Y:S01]  /*1610*/  FMUL R34, R34, R61 ;  /* 0x0000003d22227220 */ /* 0x000fe20000400000 */
[----:B------:R-:W-:Y:S01]  /*1620*/  STS [R40+0x60], R35 ;  /* 0x0000602328007388 */ /* 0x000fe20000000800 */
[----:B------:R-:W-:Y:S01]  /*1630*/  FMUL R50, R50, R37 ;  /* 0x0000002532327220 */ /* 0x000fe20000400000 */
[----:B--2---:R-:W-:Y:S02]  /*1640*/  IMAD.U32 R54, R54, 0x10000, RZ ;  /* 0x0001000036367824 */ /* 0x004fe400078e00ff */
[----:B----4-:R-:W-:Y:S01]  /*1650*/  FSEL R33, R34, RZ, !P4 ;  /* 0x000000ff22217208 */ /* 0x010fe20006000000 */
[----:B------:R-:W-:Y:S01]  /*1660*/  STS [R40+0x28], R37 ;  /* 0x0000282528007388 */ /* 0x000fe20000000800 */
[----:B---3--:R-:W-:Y:S01]  /*1670*/  IMAD.U32 R51, R51, 0x10000, RZ ;  /* 0x0001000033337824 */ /* 0x008fe200078e00ff */
[----:B------:R-:W-:Y:S01]  /*1680*/  FMUL R54, R54, R59 ;  /* 0x0000003b36367220 */ /* 0x000fe20000400000 */
[----:B------:R-:W-:Y:S01]  /*1690*/  FSEL R50, R50, RZ, !P4 ;  /* 0x000000ff32327208 */ /* 0x000fe20006000000 */
[----:B------:R-:W-:Y:S01]  /*16a0*/  FADD R33, R56, R33 ;  /* 0x0000002138217221 */ /* 0x000fe20000000000 */
[----:B------:R-:W-:Y:S01]  /*16b0*/  FMUL R51, R51, R39 ;  /* 0x0000002733337220 */ /* 0x000fe20000400000 */
[----:B------:R-:W-:Y:S01]  /*16c0*/  STS [R40+0x48], R61 ;  /* 0x0000483d28007388 */ /* 0x000fe20000000800 */
[----:B------:R-:W-:Y:S01]  /*16d0*/  FSEL R9, R54, RZ, !P4 ;  /* 0x000000ff36097208 */ /* 0x000fe20006000000 */
[----:B------:R-:W-:-:S02]  /*16e0*/  FADD R50, R17, R50 ;  /* 0x0000003211327221 */ /* 0x000fc40000000000 */
[----:B------:R-:W-:Y:S01]  /*16f0*/  FSEL R14, R51, RZ, !P4 ;  /* 0x000000ff330e7208 */ /* 0x000fe20006000000 */
[----:B------:R-:W-:Y:S01]  /*1700*/  FADD R51, R10, R33 ;  /* 0x000000210a337221 */ /* 0x000fe20000000000 */
[----:B------:R-:W-:Y:S01]  /*1710*/  PLOP3.LUT P4, PT, PT, PT, UP0, 0x80, 0x0 ;  /* 0x000000000000781c */ /* 0x000fe20003f8f008 */
[----:B------:R-:W-:Y:S01]  /*1720*/  FADD R9, R16, R9 ;  /* 0x0000000910097221 */ /* 0x000fe20000000000 */
[----:B-----5:R-:W-:Y:S01]  /*1730*/  FADD R41, R15, R50 ;  /* 0x000000320f297221 */ /* 0x020fe20000000000 */
[----:B------:R-:W-:Y:S01]  /*1740*/  FADD R19, R19, R14 ;  /* 0x0000000e13137221 */ /* 0x000fe20000000000 */
[----:B------:R-:W-:Y:S01]  /*1750*/  STS [R40+0x68], R39 ;  /* 0x0000682728007388 */ /* 0x000fe20000000800 */
[----:B------:R-:W-:Y:S01]  /*1760*/  FADD R9, R32, R9 ;  /* 0x0000000920097221 */ /* 0x000fe20000000000 */
[----:B------:R-:W-:Y:S01]  /*1770*/  CS2R R14, SRZ ;  /* 0x00000000000e7805 */ /* 0x000fe2000001ff00 */
[----:B0-----:R-:W-:Y:S01]  /*1780*/  FADD R59, R8, R19 ;  /* 0x00000013083b7221 */ /* 0x001fe20000000000 */
[----:B------:R-:W-:Y:S06]  /*1790*/  BAR.SYNC 0x0 ;  /* 0x0000000000007b1d */ /* 0x000fec0000000000 */
[----:B------:R-:W0:Y:S04]  /*17a0*/  LDS.128 R16, [R13] ;  /* 0x000000000d107984 */ /* 0x000e280000000c00 */
[----:B------:R-:W1:Y:S04]  /*17b0*/  LDS.128 R32, [R2] ;  /* 0x0000000002207984 */ /* 0x000e680000000c00 */
[----:B------:R-:W-:Y:S06]  /*17c0*/  BAR.SYNC 0x0 ;  /* 0x0000000000007b1d */ /* 0x000fec0000000000 */
[----:B------:R-:W-:Y:S04]  /*17d0*/  STS [R40], R47 ;  /* 0x0000002f28007388 */ /* 0x000fe80000000800 */
[----:B------:R-:W-:Y:S04]  /*17e0*/  STS [R40+0x20], R49 ;  /* 0x0000203128007388 */ /* 0x000fe80000000800 */
[----:B------:R-:W-:Y:S04]  /*17f0*/  STS [R40+0x40], R53 ;  /* 0x0000403528007388 */ /* 0x000fe80000000800 */
[----:B------:R-:W-:Y:S04]  /*1800*/  STS [R40+0x60], R55 ;  /* 0x0000603728007388 */ /* 0x000fe80000000800 */
[----:B------:R-:W-:Y:S04]  /*1810*/  STS [R40+0x8], R9 ;  /* 0x0000080928007388 */ /* 0x000fe80000000800 */
[----:B------:R-:W-:Y:S04]  /*1820*/  STS [R40+0x28], R41 ;  /* 0x0000282928007388 */ /* 0x000fe80000000800 */
[----:B------:R-:W-:Y:S04]  /*1830*/  STS [R40+0x48], R51 ;  /* 0x0000483328007388 */ /* 0x000fe80000000800 */
[----:B------:R-:W-:Y:S04]  /*1840*/  STS [R40+0x68], R59 ;  /* 0x0000683b28007388 */ /* 0x000fe80000000800 */
[----:B------:R-:W-:Y:S06]  /*1850*/  BAR.SYNC 0x0 ;  /* 0x0000000000007b1d */ /* 0x000fec0000000000 */
[----:B------:R-:W2:Y:S01]  /*1860*/  @!P4 LDG.E.EL.64 R14, [R66.64] ;  /* 0x0000000a420ec981 */ /* 0x000ea2000c2e1b00 */
[----:B------:R-:W-:Y:S01]  /*1870*/  IADD3 R38, R12, UR6, RZ ;  /* 0x000000060c267c10 */ /* 0x000fe2000fffe0ff */
[----:B------:R-:W-:-:S04]  /*1880*/  CS2R R36, SRZ ;  /* 0x0000000000247805 */ /* 0x000fc8000001ff00 */
[----:B------:R-:W-:-:S05]  /*1890*/  IMAD.WIDE R38, R38, R57, c[0x0][0x160] ;  /* 0x0000580026267625 */ /* 0x000fca00078e0239 */
[----:B------:R3:W4:Y:S01]  /*18a0*/  @!P3 LDG.E.EL.64 R36, [R38.64] ;  /* 0x0000000a2624b981 */ /* 0x000722000c2e1b00 */
[----:B------:R-:W-:Y:S01]  /*18b0*/  IADD3 R40, R11, UR6, RZ ;  /* 0x000000060b287c10 */ /* 0x000fe2000fffe0ff */
[----:B------:R-:W-:-:S04]  /*18c0*/  CS2R R8, SRZ ;  /* 0x0000000000087805 */ /* 0x000fc8000001ff00 */
[----:B------:R-:W-:-:S05]  /*18d0*/  IMAD.WIDE R40, R40, R57, c[0x0][0x160] ;  /* 0x0000580028287625 */ /* 0x000fca00078e0239 */
[----:B------:R5:W4:Y:S01]  /*18e0*/  @!P2 LDG.E.EL.64 R8, [R40.64] ;  /* 0x0000000a2808a981 */ /* 0x000b22000c2e1b00 */
[----:B------:R-:W-:Y:S01]  /*18f0*/  PLOP3.LUT P4, PT, PT, PT, UP0, 0x80, 0x0 ;  /* 0x000000000000781c */ /* 0x000fe20003f8f008 */
[----:B------:R-:W-:Y:S01]  /*1900*/  FFMA R28, RZ, -R28, RZ ;  /* 0x8000001cff1c7223 */ /* 0x000fe200000000ff */
[----:B------:R-:W-:Y:S01]  /*1910*/  IMAD.U32 R12, RZ, RZ, UR5 ;  /* 0x00000005ff0c7e24 */ /* 0x000fe2000f8e00ff */
[----:B------:R-:W-:Y:S01]  /*1920*/  MOV R49, UR5 ;  /* 0x0000000500317c02 */ /* 0x000fe20008000f00 */
[----:B------:R-:W-:Y:S01]  /*1930*/  IMAD.U32 R10, R42, 0x10000, RZ ;  /* 0x000100002a0a7824 */ /* 0x000fe200078e00ff */
[----:B------:R-:W-:Y:S01]  /*1940*/  FFMA R29, RZ, -R29, RZ ;  /* 0x8000001dff1d7223 */ /* 0x000fe200000000ff */
[----:B------:R-:W-:Y:S01]  /*1950*/  IMAD R11, R12, 0x80000, R3 ;  /* 0x000800000c0b7824 */ /* 0x000fe200078e0203 */
[----:B------:R-:W-:Y:S01]  /*1960*/  FSEL R47, R28, RZ, P5 ;  /* 0x000000ff1c2f7208 */ /* 0x000fe20002800000 */
[----:B------:R-:W-:Y:S01]  /*1970*/  FFMA R30, RZ, -R30, RZ ;  /* 0x8000001eff1e7223 */ /* 0x000fe200000000ff */
[----:B------:R-:W-:Y:S01]  /*1980*/  LEA R3, R49, R0, 0x13 ;  /* 0x0000000031037211 */ /* 0x000fe200078e98ff */
[----:B------:R-:W-:Y:S01]  /*1990*/  IMAD.U32 R12, R43, 0x10000, RZ ;  /* 0x000100002b0c7824 */ /* 0x000fe200078e00ff */
[----:B------:R-:W-:Y:S01]  /*19a0*/  PRMT R42, R42, 0x7632, R42 ;  /* 0x000076322a2a7816 */ /* 0x000fe2000000002a */
[----:B------:R-:W-:Y:S01]  /*19b0*/  FFMA R20, R20, R10, R47 ;  /* 0x0000000a14147223 */ /* 0x000fe2000000002f */
[----:B------:R-:W-:Y:S01]  /*19c0*/  FSEL R10, R29, RZ, P5 ;  /* 0x000000ff1d0a7208 */ /* 0x000fe20002800000 */
[----:B------:R-:W-:Y:S01]  /*19d0*/  FFMA R31, RZ, -R31, RZ ;  /* 0x8000001fff1f7223 */ /* 0x000fe200000000ff */
[----:B-----5:R-:W-:Y:S01]  /*19e0*/  FSEL R41, R30, RZ, P5 ;  /* 0x000000ff1e297208 */ /* 0x020fe20002800000 */
[----:B------:R-:W-:Y:S01]  /*19f0*/  IMAD.U32 R42, R42, 0x10000, RZ ;  /* 0x000100002a2a7824 */ /* 0x000fe200078e00ff */
[----:B------:R-:W-:-:S03]  /*1a00*/  PRMT R43, R43, 0x7632, R43 ;  /* 0x000076322b2b7816 */ /* 0x000fc6000000002b */
[----:B------:R-:W-:Y:S01]  /*1a10*/  FFMA R22, R22, R12, R41 ;  /* 0x0000000c16167223 */ /* 0x000fe20000000029 */
[----:B------:R-:W-:Y:S01]  /*1a20*/  FFMA R21, R21, R42, R10 ;  /* 0x0000002a15157223 */ /* 0x000fe2000000000a */
[----:B------:R-:W-:Y:S01]  /*1a30*/  FSEL R10, R31, RZ, P5 ;  /* 0x000000ff1f0a7208 */ /* 0x000fe20002800000 */
[----:B------:R-:W-:-:S04]  /*1a40*/  IMAD.U32 R43, R43, 0x10000, RZ ;  /* 0x000100002b2b7824 */ /* 0x000fc800078e00ff */
[----:B------:R-:W-:Y:S01]  /*1a50*/  FFMA R23, R23, R43, R10 ;  /* 0x0000002b17177223 */ /* 0x000fe2000000000a */
[----:B--2---:R-:W-:Y:S02]  /*1a60*/  SEL R14, R14, RZ, !P4 ;  /* 0x000000ff0e0e7207 */ /* 0x004fe40006000000 */
[----:B------:R-:W-:Y:S02]  /*1a70*/  PLOP3.LUT P4, PT, PT, PT, UP0, 0x80, 0x0 ;  /* 0x000000000000781c */ /* 0x000fe40003f8f008 */
[C---:B------:R-:W-:Y:S02]  /*1a80*/  PRMT R0, R14.reuse, 0x7632, R0 ;  /* 0x000076320e007816 */ /* 0x040fe40000000000 */
[----:B------:R-:W-:Y:S02]  /*1a90*/  SEL R15, R15, RZ, !P4 ;  /* 0x000000ff0f0f7207 */ /* 0x000fe40006000000 */
[----:B------:R-:W-:Y:S01]  /*1aa0*/  SHF.L.U32 R29, R14, 0x10, RZ ;  /* 0x000000100e1d7819 */ /* 0x000fe200000006ff */
[----:B------:R-:W-:-:S02]  /*1ab0*/  IMAD.U32 R0, R0, 0x10000, RZ ;  /* 0x0001000000007824 */ /* 0x000fc400078e00ff */
[C---:B---3--:R-:W-:Y:S01]  /*1ac0*/  IMAD.U32 R39, R15.reuse, 0x10000, RZ ;  /* 0x000100000f277824 */ /* 0x048fe200078e00ff */
[----:B------:R-:W-:Y:S01]  /*1ad0*/  PRMT R15, R15, 0x7632, R15 ;  /* 0x000076320f0f7816 */ /* 0x000fe2000000000f */
[----:B------:R-:W-:Y:S01]  /*1ae0*/  FFMA R5, -R5, R0, RZ ;  /* 0x0000000005057223 */ /* 0x000fe200000001ff */
[----:B------:R-:W-:Y:S01]  /*1af0*/  PRMT R0, R44, 0x7632, R0 ;  /* 0x000076322c007816 */ /* 0x000fe20000000000 */
[----:B------:R-:W-:Y:S01]  /*1b00*/  FFMA R4, -R4, R29, RZ ;  /* 0x0000001d04047223 */ /* 0x000fe200000001ff */
[----:B------:R-:W-:Y:S01]  /*1b10*/  FFMA R6, -R6, R39, RZ ;  /* 0x0000002706067223 */ /* 0x000fe200000001ff */
[----:B------:R-:W-:Y:S01]  /*1b20*/  SHF.L.U32 R44, R44, 0x10, RZ ;  /* 0x000000102c2c7819 */ /* 0x000fe200000006ff */
[----:B------:R-:W-:Y:S01]  /*1b30*/  IMAD.U32 R14, R45, 0x10000, RZ ;  /* 0x000100002d0e7824 */ /* 0x000fe200078e00ff */
[----:B------:R-:W-:Y:S01]  /*1b40*/  SHF.L.U32 R12, R0, 0x10, RZ ;  /* 0x00000010000c7819 */ /* 0x000fe200000006ff */
[----:B------:R-:W-:Y:S01]  /*1b50*/  IMAD.U32 R0, R15, 0x10000, RZ ;  /* 0x000100000f007824 */ /* 0x000fe200078e00ff */
[----:B------:R-:W-:-:S02]  /*1b60*/  FSEL R15, R4, RZ, P6 ;  /* 0x000000ff040f7208 */ /* 0x000fc40003000000 */
[----:B------:R-:W-:Y:S01]  /*1b70*/  FSEL R29, R6, RZ, P6 ;  /* 0x000000ff061d7208 */ /* 0x000fe20003000000 */
[----:B------:R-:W-:Y:S01]  /*1b80*/  FFMA R0, -R7, R0, RZ ;  /* 0x0000000007007223 */ /* 0x000fe200000001ff */
[----:B------:R-:W-:Y:S01]  /*1b90*/  FSEL R4, R5, RZ, P6 ;  /* 0x000000ff05047208 */ /* 0x000fe20003000000 */
[----:B------:R-:W-:Y:S01]  /*1ba0*/  FFMA R24, R24, R44, R15 ;  /* 0x0000002c18187223 */ /* 0x000fe2000000000f */
[----:B----4-:R-:W-:Y:S01]  /*1bb0*/  SEL R36, R36, RZ, !P3 ;  /* 0x000000ff24247207 */ /* 0x010fe20005800000 */
[----:B------:R-:W-:Y:S01]  /*1bc0*/  FFMA R26, R26, R14, R29 ;  /* 0x0000000e1a1a7223 */ /* 0x000fe2000000001d */
[----:B------:R-:W-:Y:S01]  /*1bd0*/  SEL R37, R37, RZ, !P3 ;  /* 0x000000ff25257207 */ /* 0x000fe20005800000 */
[--C-:B------:R-:W-:Y:S01]  /*1be0*/  FFMA R25, R25, R12, R4.reuse ;  /* 0x0000000c19197223 */ /* 0x100fe20000000004 */
[C---:B------:R-:W-:Y:S01]  /*1bf0*/  PRMT R4, R36.reuse, 0x7632, R4 ;  /* 0x0000763224047816 */ /* 0x040fe20000000004 */
[----:B------:R-:W2:Y:S01]  /*1c00*/  LDS.128 R12, [R13] ;  /* 0x000000000d0c7984 */ /* 0x000ea20000000c00 */
[----:B------:R-:W-:Y:S01]  /*1c10*/  SHF.L.U32 R7, R36, 0x10, RZ ;  /* 0x0000001024077819 */ /* 0x000fe200000006ff */
[C---:B------:R-:W-:Y:S01]  /*1c20*/  IMAD.U32 R29, R37.reuse, 0x10000, RZ ;  /* 0x00010000251d7824 */ /* 0x040fe200078e00ff */
[----:B------:R-:W-:Y:S01]  /*1c30*/  PRMT R5, R37, 0x7632, R5 ;  /* 0x0000763225057816 */ /* 0x000fe20000000005 */
[----:B------:R-:W-:Y:S01]  /*1c40*/  IMAD.U32 R4, R4, 0x10000, RZ ;  /* 0x0001000004047824 */ /* 0x000fe200078e00ff */
[----:B------:R-:W-:Y:S01]  /*1c50*/  PRMT R45, R45, 0x7632, R45 ;  /* 0x000076322d2d7816 */ /* 0x000fe2000000002d */
[----:B0-----:R-:W-:Y:S01]  /*1c60*/  FMUL R7, R16, R7 ;  /* 0x0000000710077220 */ /* 0x001fe20000400000 */
[----:B------:R-:W-:Y:S01]  /*1c70*/  SHF.L.U32 R6, R5, 0x10, RZ ;  /* 0x0000001005067819 */ /* 0x000fe200000006ff */
[----:B------:R-:W-:Y:S01]  /*1c80*/  FMUL R18, R18, R29 ;  /* 0x0000001d12127220 */ /* 0x000fe20000400000 */
[----:B------:R-:W-:Y:S01]  /*1c90*/  FMUL R17, R17, R4 ;  /* 0x0000000411117220 */ /* 0x000fe20000400000 */
[----:B------:R-:W-:Y:S01]  /*1ca0*/  FSEL R0, R0, RZ, P6 ;  /* 0x000000ff00007208 */ /* 0x000fe20003000000 */
[----:B------:R-:W-:Y:S01]  /*1cb0*/  IMAD.U32 R45, R45, 0x10000, RZ ;  /* 0x000100002d2d7824 */ /* 0x000fe200078e00ff */
[----:B------:R-:W-:Y:S01]  /*1cc0*/  FSEL R29, R7, RZ, !P3 ;  /* 0x000000ff071d7208 */ /* 0x000fe20005800000 */
[----:B------:R-:W-:Y:S01]  /*1cd0*/  FMUL R19, R19, R6 ;  /* 0x0000000613137220 */ /* 0x000fe20000400000 */
[----:B------:R-:W-:Y:S01]  /*1ce0*/  SEL R8, R8, RZ, !P2 ;  /* 0x000000ff08087207 */ /* 0x000fe20005000000 */
[----:B------:R0:W3:Y:S01]  /*1cf0*/  LDS.128 R4, [R2] ;  /* 0x0000000002047984 */ /* 0x0000e20000000c00 */
[----:B------:R-:W-:Y:S01]  /*1d00*/  FFMA R27, R27, R45, R0 ;  /* 0x0000002d1b1b7223 */ /* 0x000fe20000000000 */
[----:B------:R-:W-:Y:S01]  /*1d10*/  FSEL R0, R17, RZ, !P3 ;  /* 0x000000ff11007208 */ /* 0x000fe20005800000 */
[----:B------:R-:W-:Y:S01]  /*1d20*/  FADD R20, R20, R29 ;  /* 0x0000001d14147221 */ /* 0x000fe20000000000 */
[----:B------:R-:W-:Y:S01]  /*1d30*/  SEL R9, R9, RZ, !P2 ;  /* 0x000000ff09097207 */ /* 0x000fe20005000000 */
[----:B------:R-:W-:Y:S01]  /*1d40*/  IMAD.U32 R17, R8, 0x10000, RZ ;  /* 0x0001000008117824 */ /* 0x000fe200078e00ff */
[----:B------:R-:W-:Y:S01]  /*1d50*/  FSEL R31, R18, RZ, !P3 ;  /* 0x000000ff121f7208 */ /* 0x000fe20005800000 */
[--C-:B------:R-:W-:Y:S01]  /*1d60*/  FADD R21, R21, R0.reuse ;  /* 0x0000000015157221 */ /* 0x100fe20000000000 */
[----:B------:R-:W-:Y:S01]  /*1d70*/  PRMT R0, R8, 0x7632, R0 ;  /* 0x0000763208007816 */ /* 0x000fe20000000000 */
[----:B-1----:R-:W-:Y:S01]  /*1d80*/  FMUL R17, R32, R17 ;  /* 0x0000001120117220 */ /* 0x002fe20000400000 */
[C---:B------:R-:W-:Y:S01]  /*1d90*/  PRMT R10, R9.reuse, 0x7632, R10 ;  /* 0x00007632090a7816 */ /* 0x040fe2000000000a */
[----:B------:R-:W-:Y:S01]  /*1da0*/  IMAD.U32 R9, R9, 0x10000, RZ ;  /* 0x0001000009097824 */ /* 0x000fe200078e00ff */
[----:B------:R-:W-:Y:S01]  /*1db0*/  SHF.L.U32 R0, R0, 0x10, RZ ;  /* 0x0000001000007819 */ /* 0x000fe200000006ff */
[----:B------:R-:W-:Y:S01]  /*1dc0*/  FADD R22, R22, R31 ;  /* 0x0000001f16167221 */ /* 0x000fe20000000000 */
[----:B------:R-:W-:Y:S01]  /*1dd0*/  FSEL R16, R19, RZ, !P3 ;  /* 0x000000ff13107208 */ /* 0x000fe20005800000 */
[----:B------:R-:W-:Y:S01]  /*1de0*/  IMAD.U32 R10, R10, 0x10000, RZ ;  /* 0x000100000a0a7824 */ /* 0x000fe200078e00ff */
[----:B------:R-:W-:Y:S01]  /*1df0*/  FMUL R9, R34, R9 ;  /* 0x0000000922097220 */ /* 0x000fe20000400000 */
[----:B------:R-:W-:Y:S01]  /*1e00*/  FMUL R0, R33, R0 ;  /* 0x0000000021007220 */ /* 0x000fe20000400000 */
[----:B------:R-:W-:Y:S01]  /*1e10*/  FADD R19, RZ, R20 ;  /* 0x00000014ff137221 */ /* 0x000fe20000000000 */
[----:B------:R-:W-:Y:S01]  /*1e20*/  FMUL R10, R35, R10 ;  /* 0x0000000a230a7220 */ /* 0x000fe20000400000 */
[----:B------:R-:W-:Y:S01]  /*1e30*/  FADD R16, R23, R16 ;  /* 0x0000001017107221 */ /* 0x000fe20000000000 */
[----:B------:R-:W-:Y:S01]  /*1e40*/  FSEL R17, R17, RZ, !P2 ;  /* 0x000000ff11117208 */ /* 0x000fe20005000000 */
[----:B------:R-:W-:Y:S01]  /*1e50*/  FADD R23, RZ, R22 ;  /* 0x00000016ff177221 */ /* 0x000fe20000000000 */
[----:B------:R-:W-:Y:S01]  /*1e60*/  FSEL R0, R0, RZ, !P2 ;  /* 0x000000ff00007208 */ /* 0x000fe20005000000 */
[----:B0-----:R-:W-:Y:S01]  /*1e70*/  FADD R2, RZ, R21 ;  /* 0x00000015ff027221 */ /* 0x001fe20000000000 */
[----:B--2---:R-:W-:Y:S01]  /*1e80*/  FADD R12, R12, R19 ;  /* 0x000000130c0c7221 */ /* 0x004fe20000000000 */
[----:B------:R-:W-:Y:S01]  /*1e90*/  FSEL R19, R9, RZ, !P2 ;  /* 0x000000ff09137208 */ /* 0x000fe20005000000 */
[----:B------:R-:W-:Y:S01]  /*1ea0*/  FADD R16, RZ, R16 ;  /* 0x00000010ff107221 */ /* 0x000fe20000000000 */
[----:B------:R-:W-:Y:S01]  /*1eb0*/  FSEL R10, R10, RZ, !P2 ;  /* 0x000000ff0a0a7208 */ /* 0x000fe20005000000 */
[----:B------:R-:W-:Y:S01]  /*1ec0*/  FADD R14, R14, R23 ;  /* 0x000000170e0e7221 */ /* 0x000fe20000000000 */
[----:B------:R-:W-:Y:S01]  /*1ed0*/  FADD R13, R13, R2 ;  /* 0x000000020d0d7221 */ /* 0x000fe20000000000 */
[----:B------:R-:W-:Y:S01]  /*1ee0*/  FADD R15, R15, R16 ;  /* 0x000000100f0f7221 */ /* 0x000fe20000000000 */
[-C--:B------:R-:W-:Y:S01]  /*1ef0*/  IMAD.WIDE R8, R11, R60.reuse, c[0x0][0x178] ;  /* 0x00005e000b087625 */ /* 0x080fe200078e023c */
[----:B------:R-:W-:Y:S01]  /*1f00*/  FADD R17, R24, R17 ;  /* 0x0000001118117221 */ /* 0x000fe20000000000 */
[----:B------:R-:W-:Y:S01]  /*1f10*/  FADD R19, R26, R19 ;  /* 0x000000131a137221 */ /* 0x000fe20000000000 */
[----:B------:R-:W-:Y:S01]  /*1f20*/  FADD R0, R25, R0 ;  /* 0x0000000019007221 */ /* 0x000fe20000000000 */
[----:B------:R-:W-:Y:S01]  /*1f30*/  FADD R10, R27, R10 ;  /* 0x0000000a1b0a7221 */ /* 0x000fe20000000000 */
[----:B------:R-:W-:Y:S01]  /*1f40*/  FADD R17, RZ, R17 ;  /* 0x00000011ff117221 */ /* 0x000fe20000000000 */
[----:B------:R-:W-:Y:S01]  /*1f50*/  FADD R19, RZ, R19 ;  /* 0x00000013ff137221 */ /* 0x000fe20000000000 */
[----:B------:R-:W-:Y:S01]  /*1f60*/  FADD R0, RZ, R0 ;  /* 0x00000000ff007221 */ /* 0x000fe20000000000 */
[----:B------:R-:W-:Y:S01]  /*1f70*/  FADD R10, RZ, R10 ;  /* 0x0000000aff0a7221 */ /* 0x000fe20000000000 */
[----:B------:R0:W-:Y:S01]  /*1f80*/  @!P1 STG.E.128 [R8.64], R12 ;  /* 0x0000000c08009986 */ /* 0x0001e2000c101d0a */
[----:B---3--:R-:W-:Y:S01]  /*1f90*/  FADD R4, R4, R17 ;  /* 0x0000001104047221 */ /* 0x008fe20000000000 */
[----:B------:R-:W-:Y:S01]  /*1fa0*/  FADD R6, R6, R19 ;  /* 0x0000001306067221 */ /* 0x000fe20000000000 */
[----:B------:R-:W-:Y:S01]  /*1fb0*/  FADD R5, R5, R0 ;  /* 0x0000000005057221 */ /* 0x000fe20000000000 */
[----:B------:R-:W-:Y:S01]  /*1fc0*/  FADD R7, R7, R10 ;  /* 0x0000000a07077221 */ /* 0x000fe20000000000 */
[----:B------:R-:W-:Y:S01]  /*1fd0*/  IMAD.WIDE R60, R3, R60, c[0x0][0x178] ;  /* 0x00005e00033c7625 */ /* 0x000fe200078e023c */
[----:B------:R-:W-:Y:S06]  /*1fe0*/  @P0 EXIT ;  /* 0x000000000000094d */ /* 0x000fec0003800000 */
[----:B------:R-:W-:Y:S01]  /*1ff0*/  STG.E.128 [R60.64], R4 ;  /* 0x000000043c007986 */ /* 0x000fe2000c101d0a */
[----:B------:R-:W-:Y:S05]  /*2000*/  EXIT ;  /* 0x000000000000794d */ /* 0x000fea0003800000 */
.L_x_0:
[----:B------:R-:W-:-:S00]  /*2010*/  BRA `(.L_x_0) ;  /* 0xfffffff000007947 */ /* 0x000fc0000383ffff */
[----:B------:R-:W-:-:S00]  /*2020*/  NOP ;  /* 0x0000000000007918 */ /* 0x000fc00000000000 */
        /* <DEDUP_REMOVED lines=13> */
.L_x_1:


//--------------------- .nv.shared.triton__0d1d2d3d4de5de --------------------------
	.section	.nv.shared.triton__0d1d2d3d4de5de,"aw",@nobits
	.align	16
